// auto-generated by cutlass_sweep.gemm — config: {"arch": "sm_100", "cluster_m": 1, "cluster_n": 1, "dtype": "e4m3", "dtype_b": "e5m2", "layout": "nt", "stages": 0, "tile_k": 32, "tile_m": 128, "tile_n": 128}
#include "cutlass/cutlass.h"
#include "cutlass/gemm/collective/collective_builder.hpp"
#include "cutlass/gemm/device/gemm_universal_adapter.h"
#include "cutlass/gemm/kernel/gemm_universal.hpp"
#include "cutlass/epilogue/collective/collective_builder.hpp"

using ElemA = cutlass::float_e4m3_t;
using ElemB = cutlass::float_e5m2_t;
using ElemCD = cutlass::float_e4m3_t;
using Acc  = float;
using TileShape    = cute::Shape<cute::_128, cute::_128, cute::_32>;
using ClusterShape = cute::Shape<cute::_1, cute::_1, cute::_1>;

using CollectiveEpilogue = typename cutlass::epilogue::collective::CollectiveBuilder<
    cutlass::arch::Sm100, cutlass::arch::OpClassTensorOp,
    TileShape, ClusterShape,
    cutlass::epilogue::collective::EpilogueTileAuto,
    Acc, Acc,
    ElemCD, cutlass::layout::RowMajor, 128 / cutlass::sizeof_bits<ElemCD>::value,
    ElemCD, cutlass::layout::RowMajor, 128 / cutlass::sizeof_bits<ElemCD>::value,
    cutlass::epilogue::collective::EpilogueScheduleAuto
  >::CollectiveOp;

using CollectiveMainloop = typename cutlass::gemm::collective::CollectiveBuilder<
    cutlass::arch::Sm100, cutlass::arch::OpClassTensorOp,
    ElemA, cutlass::layout::RowMajor, 128 / cutlass::sizeof_bits<ElemA>::value,
    ElemB, cutlass::layout::ColumnMajor, 128 / cutlass::sizeof_bits<ElemB>::value,
    Acc,
    TileShape, ClusterShape,
    cutlass::gemm::collective::StageCountAutoCarveout<static_cast<int>(sizeof(typename CollectiveEpilogue::SharedStorage))>,
    cutlass::gemm::collective::KernelScheduleAuto
  >::CollectiveOp;

using GemmKernel = cutlass::gemm::kernel::GemmUniversal<
    cute::Shape<int,int,int,int>,
    CollectiveMainloop,
    CollectiveEpilogue
>;
using Gemm = cutlass::gemm::device::GemmUniversalAdapter<GemmKernel>;

// Force the device kernel symbol into the cubin without needing a host main.
auto* _anchor = &cutlass::device_kernel<GemmKernel>;


// ===== COMPILED SASS (sm_100a) =====

	.target	sm_100a

	.elftype	@"ET_EXEC"


//--------------------- .note.nv.tkinfo           --------------------------
	.section	.note.nv.tkinfo,"",@"SHT_NOTE"
	.sectionflags	@"SHF_NOTE_NV_TKINFO"
	.tkinfo
        /*0018*/ 	.word	0x00000002
        /*0030*/ 	.string	""
        /*0030*/ 	.string	"ptxas"
        /*0030*/ 	.string	"Cuda compilation tools, release 13.0, V13.0.88"
        /*0030*/ 	.string	"Build cuda_13.0.r13.0/compiler.36424714_0"
        /*0030*/ 	.string	"-arch sm_100a -m 64 "



//--------------------- .note.nv.cuinfo           --------------------------
	.section	.note.nv.cuinfo,"",@"SHT_NOTE"
	.sectionflags	@"SHF_NOTE_NV_CUINFO"
        /*0018*/ 	.short	0x0002
        /*001a*/ 	.short	0x0064
        /*001c*/ 	.short	0x0082
	.zero		2


//--------------------- .nv.info                  --------------------------
	.section	.nv.info,"",@"SHT_CUDA_INFO"
	.align	4


	//----- nvinfo : EIATTR_REGCOUNT
	.align		4
        /*0000*/ 	.byte	0x04, 0x2f
        /*0002*/ 	.short	(.L_19 - .L_18)
	.align		4
.L_18:
        /*0004*/ 	.word	index@(_ZN7cutlass13device_kernelINS_4gemm6kernel13GemmUniversalIN4cute5tupleIJiiiiEEENS1_10collective13CollectiveMmaINS1_35MainloopSm100TmaUmmaWarpSpecializedILi24ELi2ELi4ENS5_IJNS4_1CILi1EEESB_SB_EEEEENS5_IJNSA_ILi128EEESE_NSA_ILi32EEEEEENS_12float_e4m3_tENS5_IJlSB_lEEENS_12float_e5m2_tESI_NS4_8TiledMMAINS4_8MMA_AtomIJNS4_10MMA_TraitsINS4_19SM100_MMA_F8F6F4_SSEJSH_SJ_fSE_SE_NS4_17integral_constantINS4_4UMMA5MajorELSQ_0EEESR_NSO_INSP_7ScaleInELSS_0EEEST_EEEEEENS4_6LayoutISC_NS5_IJNSA_ILi0EEESX_SX_EEEEENS5_IJNS4_10UnderscoreES10_S10_EEEEENS4_13SM90_TMA_LOADENS4_14ComposedLayoutINS4_7SwizzleILi1ELi4ELi3EEENS4_18smem_ptr_flag_bitsILi8EEENSW_INS5_IJNSA_ILi8EEESF_EEENS5_IJSF_SB_EEEEEEEvNS4_8identityES13_S1D_vS1E_EENS_8epilogue10collective18CollectiveEpilogueINS1G_23Sm100TmaWarpSpecializedILi2ELi2ELi64ELb0ELb0EEEJSG_NS5_IJNSW_ISE_SB_EENSW_INSA_ILi64EEESB_EEEEESH_SI_SH_SI_NS1G_6fusion15FusionCallbacksIS1K_NS1P_17LinearCombinationISH_fSH_fLNS_15FloatRoundStyleE2EEESG_S1O_JEEENS4_5SM1004TMEM4LOAD26SM100_TMEM_LOAD_32dp32b64xES13_NS14_INS15_ILi2ELi4ELi3EEES18_NSW_INS5_IJS19_S1M_EEENS5_IJS1M_SB_EEEEEEENS4_39AutoVectorizingCopyWithAssumedAlignmentILi128EEENS4_14SM90_TMA_STOREES23_S25_S25_EEEvvEEEEvNT_6ParamsE)
        /*0008*/ 	.word	0x000000e0


	//----- nvinfo : EIATTR_FRAME_SIZE
	.align		4
.L_19:
        /*000c*/ 	.byte	0x04, 0x11
        /*000e*/ 	.short	(.L_21 - .L_20)
	.align		4
.L_20:
        /*0010*/ 	.word	index@($__internal_2_$__cuda_sm10x_tcgen05_guardrail_trap_unallocated_columns_being_dealloced)
        /*0014*/ 	.word	0x00000000


	//----- nvinfo : EIATTR_FRAME_SIZE
	.align		4
.L_21:
        /*0018*/ 	.byte	0x04, 0x11
        /*001a*/ 	.short	(.L_23 - .L_22)
	.align		4
.L_22:
        /*001c*/ 	.word	index@($__internal_1_$__cuda_sm10x_tcgen05_guardrail_trap_phase_invalid_during_alloc)
        /*0020*/ 	.word	0x00000000


	//----- nvinfo : EIATTR_FRAME_SIZE
	.align		4
.L_23:
        /*0024*/ 	.byte	0x04, 0x11
        /*0026*/ 	.short	(.L_25 - .L_24)
	.align		4
.L_24:
        /*0028*/ 	.word	index@($__internal_0_$__cuda_sm10x_tcgen05_guardrail_trap_col_being_dealloced_not_returned_by_alloc)
        /*002c*/ 	.word	0x00000000


	//----- nvinfo : EIATTR_FRAME_SIZE
	.align		4
.L_25:
        /*0030*/ 	.byte	0x04, 0x11
        /*0032*/ 	.short	(.L_27 - .L_26)
	.align		4
.L_26:
        /*0034*/ 	.word	index@(_ZN7cutlass13device_kernelINS_4gemm6kernel13GemmUniversalIN4cute5tupleIJiiiiEEENS1_10collective13CollectiveMmaINS1_35MainloopSm100TmaUmmaWarpSpecializedILi24ELi2ELi4ENS5_IJNS4_1CILi1EEESB_SB_EEEEENS5_IJNSA_ILi128EEESE_NSA_ILi32EEEEEENS_12float_e4m3_tENS5_IJlSB_lEEENS_12float_e5m2_tESI_NS4_8TiledMMAINS4_8MMA_AtomIJNS4_10MMA_TraitsINS4_19SM100_MMA_F8F6F4_SSEJSH_SJ_fSE_SE_NS4_17integral_constantINS4_4UMMA5MajorELSQ_0EEESR_NSO_INSP_7ScaleInELSS_0EEEST_EEEEEENS4_6LayoutISC_NS5_IJNSA_ILi0EEESX_SX_EEEEENS5_IJNS4_10UnderscoreES10_S10_EEEEENS4_13SM90_TMA_LOADENS4_14ComposedLayoutINS4_7SwizzleILi1ELi4ELi3EEENS4_18smem_ptr_flag_bitsILi8EEENSW_INS5_IJNSA_ILi8EEESF_EEENS5_IJSF_SB_EEEEEEEvNS4_8identityES13_S1D_vS1E_EENS_8epilogue10collective18CollectiveEpilogueINS1G_23Sm100TmaWarpSpecializedILi2ELi2ELi64ELb0ELb0EEEJSG_NS5_IJNSW_ISE_SB_EENSW_INSA_ILi64EEESB_EEEEESH_SI_SH_SI_NS1G_6fusion15FusionCallbacksIS1K_NS1P_17LinearCombinationISH_fSH_fLNS_15FloatRoundStyleE2EEESG_S1O_JEEENS4_5SM1004TMEM4LOAD26SM100_TMEM_LOAD_32dp32b64xES13_NS14_INS15_ILi2ELi4ELi3EEES18_NSW_INS5_IJS19_S1M_EEENS5_IJS1M_SB_EEEEEEENS4_39AutoVectorizingCopyWithAssumedAlignmentILi128EEENS4_14SM90_TMA_STOREES23_S25_S25_EEEvvEEEEvNT_6ParamsE)
        /*0038*/ 	.word	0x00000000


	//----- nvinfo : EIATTR_MIN_STACK_SIZE
	.align		4
.L_27:
        /*003c*/ 	.byte	0x04, 0x12
        /*003e*/ 	.short	(.L_29 - .L_28)
	.align		4
.L_28:
        /*0040*/ 	.word	index@(_ZN7cutlass13device_kernelINS_4gemm6kernel13GemmUniversalIN4cute5tupleIJiiiiEEENS1_10collective13CollectiveMmaINS1_35MainloopSm100TmaUmmaWarpSpecializedILi24ELi2ELi4ENS5_IJNS4_1CILi1EEESB_SB_EEEEENS5_IJNSA_ILi128EEESE_NSA_ILi32EEEEEENS_12float_e4m3_tENS5_IJlSB_lEEENS_12float_e5m2_tESI_NS4_8TiledMMAINS4_8MMA_AtomIJNS4_10MMA_TraitsINS4_19SM100_MMA_F8F6F4_SSEJSH_SJ_fSE_SE_NS4_17integral_constantINS4_4UMMA5MajorELSQ_0EEESR_NSO_INSP_7ScaleInELSS_0EEEST_EEEEEENS4_6LayoutISC_NS5_IJNSA_ILi0EEESX_SX_EEEEENS5_IJNS4_10UnderscoreES10_S10_EEEEENS4_13SM90_TMA_LOADENS4_14ComposedLayoutINS4_7SwizzleILi1ELi4ELi3EEENS4_18smem_ptr_flag_bitsILi8EEENSW_INS5_IJNSA_ILi8EEESF_EEENS5_IJSF_SB_EEEEEEEvNS4_8identityES13_S1D_vS1E_EENS_8epilogue10collective18CollectiveEpilogueINS1G_23Sm100TmaWarpSpecializedILi2ELi2ELi64ELb0ELb0EEEJSG_NS5_IJNSW_ISE_SB_EENSW_INSA_ILi64EEESB_EEEEESH_SI_SH_SI_NS1G_6fusion15FusionCallbacksIS1K_NS1P_17LinearCombinationISH_fSH_fLNS_15FloatRoundStyleE2EEESG_S1O_JEEENS4_5SM1004TMEM4LOAD26SM100_TMEM_LOAD_32dp32b64xES13_NS14_INS15_ILi2ELi4ELi3EEES18_NSW_INS5_IJS19_S1M_EEENS5_IJS1M_SB_EEEEEEENS4_39AutoVectorizingCopyWithAssumedAlignmentILi128EEENS4_14SM90_TMA_STOREES23_S25_S25_EEEvvEEEEvNT_6ParamsE)
        /*0044*/ 	.word	0x00000000
.L_29:


//--------------------- .nv.compat                --------------------------
	.section	.nv.compat,"",@"SHT_CUDA_COMPAT_INFO"
	.align	4
        /*0000*/ 	.byte	0x02, 0x09, 0x01, 0x00, 0x02, 0x02, 0x02, 0x00, 0x02, 0x05, 0x05, 0x00, 0x03, 0x07, 0x01, 0x01
        /*0010*/ 	.byte	0x02, 0x03, 0x01, 0x00, 0x02, 0x06, 0x01, 0x00, 0x04, 0x0b, 0x08, 0x00, 0x09, 0x00, 0x00, 0x00
        /*0020*/ 	.byte	0x00, 0x00, 0x00, 0x00


//--------------------- .nv.info._ZN7cutlass13device_kernelINS_4gemm6kernel13GemmUniversalIN4cute5tupleIJiiiiEEENS1_10collective13CollectiveMmaINS1_35MainloopSm100TmaUmmaWarpSpecializedILi24ELi2ELi4ENS5_IJNS4_1CILi1EEESB_SB_EEEEENS5_IJNSA_ILi128EEESE_NSA_ILi32EEEEEENS_12float_e4m3_tENS5_IJlSB_lEEENS_12float_e5m2_tESI_NS4_8TiledMMAINS4_8MMA_AtomIJNS4_10MMA_TraitsINS4_19SM100_MMA_F8F6F4_SSEJSH_SJ_fSE_SE_NS4_17integral_constantINS4_4UMMA5MajorELSQ_0EEESR_NSO_INSP_7ScaleInELSS_0EEEST_EEEEEENS4_6LayoutISC_NS5_IJNSA_ILi0EEESX_SX_EEEEENS5_IJNS4_10UnderscoreES10_S10_EEEEENS4_13SM90_TMA_LOADENS4_14ComposedLayoutINS4_7SwizzleILi1ELi4ELi3EEENS4_18smem_ptr_flag_bitsILi8EEENSW_INS5_IJNSA_ILi8EEESF_EEENS5_IJSF_SB_EEEEEEEvNS4_8identityES13_S1D_vS1E_EENS_8epilogue10collective18CollectiveEpilogueINS1G_23Sm100TmaWarpSpecializedILi2ELi2ELi64ELb0ELb0EEEJSG_NS5_IJNSW_ISE_SB_EENSW_INSA_ILi64EEESB_EEEEESH_SI_SH_SI_NS1G_6fusion15FusionCallbacksIS1K_NS1P_17LinearCombinationISH_fSH_fLNS_15FloatRoundStyleE2EEESG_S1O_JEEENS4_5SM1004TMEM4LOAD26SM100_TMEM_LOAD_32dp32b64xES13_NS14_INS15_ILi2ELi4ELi3EEES18_NSW_INS5_IJS19_S1M_EEENS5_IJS1M_SB_EEEEEEENS4_39AutoVectorizingCopyWithAssumedAlignmentILi128EEENS4_14SM90_TMA_STOREES23_S25_S25_EEEvvEEEEvNT_6ParamsE --------------------------
	.section	.nv.info._ZN7cutlass13device_kernelINS_4gemm6kernel13GemmUniversalIN4cute5tupleIJiiiiEEENS1_10collective13CollectiveMmaINS1_35MainloopSm100TmaUmmaWarpSpecializedILi24ELi2ELi4ENS5_IJNS4_1CILi1EEESB_SB_EEEEENS5_IJNSA_ILi128EEESE_NSA_ILi32EEEEEENS_12float_e4m3_tENS5_IJlSB_lEEENS_12float_e5m2_tESI_NS4_8TiledMMAINS4_8MMA_AtomIJNS4_10MMA_TraitsINS4_19SM100_MMA_F8F6F4_SSEJSH_SJ_fSE_SE_NS4_17integral_constantINS4_4UMMA5MajorELSQ_0EEESR_NSO_INSP_7ScaleInELSS_0EEEST_EEEEEENS4_6LayoutISC_NS5_IJNSA_ILi0EEESX_SX_EEEEENS5_IJNS4_10UnderscoreES10_S10_EEEEENS4_13SM90_TMA_LOADENS4_14ComposedLayoutINS4_7SwizzleILi1ELi4ELi3EEENS4_18smem_ptr_flag_bitsILi8EEENSW_INS5_IJNSA_ILi8EEESF_EEENS5_IJSF_SB_EEEEEEEvNS4_8identityES13_S1D_vS1E_EENS_8epilogue10collective18CollectiveEpilogueINS1G_23Sm100TmaWarpSpecializedILi2ELi2ELi64ELb0ELb0EEEJSG_NS5_IJNSW_ISE_SB_EENSW_INSA_ILi64EEESB_EEEEESH_SI_SH_SI_NS1G_6fusion15FusionCallbacksIS1K_NS1P_17LinearCombinationISH_fSH_fLNS_15FloatRoundStyleE2EEESG_S1O_JEEENS4_5SM1004TMEM4LOAD26SM100_TMEM_LOAD_32dp32b64xES13_NS14_INS15_ILi2ELi4ELi3EEES18_NSW_INS5_IJS19_S1M_EEENS5_IJS1M_SB_EEEEEEENS4_39AutoVectorizingCopyWithAssumedAlignmentILi128EEENS4_14SM90_TMA_STOREES23_S25_S25_EEEvvEEEEvNT_6ParamsE,"",@"SHT_CUDA_INFO"
	.sectionflags	@""
	.align	4


	//----- nvinfo : EIATTR_CUDA_API_VERSION
	.align		4
        /*0000*/ 	.byte	0x04, 0x37
        /*0002*/ 	.short	(.L_31 - .L_30)
.L_30:
        /*0004*/ 	.word	0x00000082


	//----- nvinfo : EIATTR_KPARAM_INFO
	.align		4
.L_31:
        /*0008*/ 	.byte	0x04, 0x17
        /*000a*/ 	.short	(.L_33 - .L_32)
.L_32:
        /*000c*/ 	.word	0x00000000
        /*0010*/ 	.short	0x0000
        /*0012*/ 	.short	0x0000
        /*0014*/ 	.byte	0x00, 0xf0, 0x01, 0x20


	//----- nvinfo : EIATTR_AT_ENTRY_FRAGMENTS
	.align		4
.L_33:
        /*0018*/ 	.byte	0x04, 0x4f
        /*001a*/ 	.short	(.L_35 - .L_34)


	//   ....[0]....
.L_34:
        /*001c*/ 	.word	0x00000006


	//----- nvinfo : EIATTR_RESERVED_SMEM_USED
	.align		4
.L_35:
        /*0020*/ 	.byte	0x01, 0x41
	.zero		2


	//----- nvinfo : EIATTR_SPARSE_MMA_MASK
	.align		4
        /*0024*/ 	.byte	0x03, 0x50
        /*0026*/ 	.short	0x0000


	//----- nvinfo : EIATTR_TCGEN05_1CTA_USED
	.align		4
        /*0028*/ 	.byte	0x01, 0x51
	.zero		2


	//----- nvinfo : EIATTR_MAXREG_COUNT
	.align		4
        /*002c*/ 	.byte	0x03, 0x1b
        /*002e*/ 	.short	0x00ff


	//----- nvinfo : EIATTR_NUM_BARRIERS
	.align		4
        /*0030*/ 	.byte	0x02, 0x4c
        /*0032*/ 	.byte	0x07
	.zero		1


	//----- nvinfo : EIATTR_EXTERNS
	.align		4
        /*0034*/ 	.byte	0x04, 0x0f
        /*0036*/ 	.short	(.L_37 - .L_36)


	//   ....[0]....
	.align		4
.L_36:
        /*0038*/ 	.word	index@(__assertfail)


	//----- nvinfo : EIATTR_MERCURY_ISA_VERSION
	.align		4
.L_37:
        /*003c*/ 	.byte	0x03, 0x5f
        /*003e*/ 	.short	0x0101


	//----- nvinfo : EIATTR_INT_WARP_WIDE_INSTR_OFFSETS
	.align		4
        /*0040*/ 	.byte	0x04, 0x31
        /*0042*/ 	.short	(.L_39 - .L_38)


	//   ....[0]....
.L_38:
        /*0044*/ 	.word	0x00002030


	//   ....[1]....
        /*0048*/ 	.word	0x00004470


	//   ....[2]....
        /*004c*/ 	.word	0x00004490


	//   ....[3]....
        /*0050*/ 	.word	0x000044c0


	//   ....[4]....
        /*0054*/ 	.word	0x00004df0


	//   ....[5]....
        /*0058*/ 	.word	0x00004e60


	//   ....[6]....
        /*005c*/ 	.word	0x00005040


	//   ....[7]....
        /*0060*/ 	.word	0x000051a0


	//----- nvinfo : EIATTR_COOP_GROUP_MASK_REGIDS
	.align		4
.L_39:
        /*0064*/ 	.byte	0x04, 0x29
        /*0066*/ 	.short	(.L_41 - .L_40)


	//   ....[0]....
.L_40:
        /*0068*/ 	.word	0xffffffff


	//   ....[1]....
        /*006c*/ 	.word	0xffffffff


	//   ....[2]....
        /*0070*/ 	.word	0xffffffff


	//   ....[3]....
        /*0074*/ 	.word	0xffffffff


	//   ....[4]....
        /*0078*/ 	.word	0xffffffff


	//   ....[5]....
        /*007c*/ 	.word	0xffffffff


	//   ....[6]....
        /*0080*/ 	.word	0xffffffff


	//   ....[7]....
        /*0084*/ 	.word	0xffffffff


	//   ....[8]....
        /*0088*/ 	.word	0xffffffff


	//   ....[9]....
        /*008c*/ 	.word	0xffffffff


	//   ....[10]....
        /*0090*/ 	.word	0xffffffff


	//   ....[11]....
        /*0094*/ 	.word	0xffffffff


	//   ....[12]....
        /*0098*/ 	.word	0xffffffff


	//----- nvinfo : EIATTR_COOP_GROUP_INSTR_OFFSETS
	.align		4
.L_41:
        /*009c*/ 	.byte	0x04, 0x28
        /*009e*/ 	.short	(.L_43 - .L_42)


	//   ....[0]....
.L_42:
        /*00a0*/ 	.word	0x00000090


	//   ....[1]....
        /*00a4*/ 	.word	0x000004d0


	//   ....[2]....
        /*00a8*/ 	.word	0x000008f0


	//   ....[3]....
        /*00ac*/ 	.word	0x00000a50


	//   ....[4]....
        /*00b0*/ 	.word	0x00000b50


	//   ....[5]....
        /*00b4*/ 	.word	0x00000cc0


	//   ....[6]....
        /*00b8*/ 	.word	0x00000e60


	//   ....[7]....
        /*00bc*/ 	.word	0x00001f10


	//   ....[8]....
        /*00c0*/ 	.word	0x00003830


	//   ....[9]....
        /*00c4*/ 	.word	0x00003a40


	//   ....[10]....
        /*00c8*/ 	.word	0x00003a70


	//   ....[11]....
        /*00cc*/ 	.word	0x00004350


	//   ....[12]....
        /*00d0*/ 	.word	0x00004580


	//----- nvinfo : EIATTR_VRC_CTA_INIT_COUNT
	.align		4
.L_43:
        /*00d4*/ 	.byte	0x02, 0x4a
        /*00d6*/ 	.byte	0x80
	.zero		1


	//----- nvinfo : EIATTR_SYSCALL_OFFSETS
	.align		4
        /*00d8*/ 	.byte	0x04, 0x46
        /*00da*/ 	.short	(.L_45 - .L_44)


	//   ....[0]....
.L_44:
        /*00dc*/ 	.word	0x00005bd0


	//   ....[1]....
        /*00e0*/ 	.word	0x00005d10


	//   ....[2]....
        /*00e4*/ 	.word	0x00006570


	//   ....[3]....
        /*00e8*/ 	.word	0x00007b80


	//----- nvinfo : EIATTR_MBARRIER_INSTR_OFFSETS
	.align		4
.L_45:
        /*00ec*/ 	.byte	0x04, 0x39
        /*00ee*/ 	.short	(.L_47 - .L_46)


	//   ....[0]....
.L_46:
        /*00f0*/ 	.word	0x000005d0
        /*00f4*/ 	.word	0x000000ff
        /*00f8*/ 	.word	0x00000000
        /*00fc*/ 	.short	0x0100
        /*00fe*/ 	.byte	0x05
	.zero		1


	//   ....[1]....
        /*0100*/ 	.word	0x000005e0
        /*0104*/ 	.word	0x000000ff
        /*0108*/ 	.word	0x000000c0
        /*010c*/ 	.short	0x0100
        /*010e*/ 	.byte	0x05
	.zero		1


	//   ....[2]....
        /*0110*/ 	.word	0x000005f0
        /*0114*/ 	.word	0x000000ff
        /*0118*/ 	.word	0x00000008
        /*011c*/ 	.short	0x0100
        /*011e*/ 	.byte	0x05
	.zero		1


	//   ....[3]....
        /*0120*/ 	.word	0x00000600
        /*0124*/ 	.word	0x000000ff
        /*0128*/ 	.word	0x000000c8
        /*012c*/ 	.short	0x0100
        /*012e*/ 	.byte	0x05
	.zero		1


	//   ....[4]....
        /*0130*/ 	.word	0x00000610
        /*0134*/ 	.word	0x000000ff
        /*0138*/ 	.word	0x00000010
        /*013c*/ 	.short	0x0100
        /*013e*/ 	.byte	0x05
	.zero		1


	//   ....[5]....
        /*0140*/ 	.word	0x00000620
        /*0144*/ 	.word	0x000000ff
        /*0148*/ 	.word	0x000000d0
        /*014c*/ 	.short	0x0100
        /*014e*/ 	.byte	0x05
	.zero		1


	//   ....[6]....
        /*0150*/ 	.word	0x00000630
        /*0154*/ 	.word	0x000000ff
        /*0158*/ 	.word	0x00000018
        /*015c*/ 	.short	0x0100
        /*015e*/ 	.byte	0x05
	.zero		1


	//   ....[7]....
        /*0160*/ 	.word	0x00000640
        /*0164*/ 	.word	0x000000ff
        /*0168*/ 	.word	0x000000d8
        /*016c*/ 	.short	0x0100
        /*016e*/ 	.byte	0x05
	.zero		1


	//   ....[8]....
        /*0170*/ 	.word	0x00000650
        /*0174*/ 	.word	0x000000ff
        /*0178*/ 	.word	0x00000020
        /*017c*/ 	.short	0x0100
        /*017e*/ 	.byte	0x05
	.zero		1


	//   ....[9]....
        /*0180*/ 	.word	0x00000660
        /*0184*/ 	.word	0x000000ff
        /*0188*/ 	.word	0x000000e0
        /*018c*/ 	.short	0x0100
        /*018e*/ 	.byte	0x05
	.zero		1


	//   ....[10]....
        /*0190*/ 	.word	0x00000670
        /*0194*/ 	.word	0x000000ff
        /*0198*/ 	.word	0x00000028
        /*019c*/ 	.short	0x0100
        /*019e*/ 	.byte	0x05
	.zero		1


	//   ....[11]....
        /*01a0*/ 	.word	0x00000680
        /*01a4*/ 	.word	0x000000ff
        /*01a8*/ 	.word	0x000000e8
        /*01ac*/ 	.short	0x0100
        /*01ae*/ 	.byte	0x05
	.zero		1


	//   ....[12]....
        /*01b0*/ 	.word	0x00000690
        /*01b4*/ 	.word	0x000000ff
        /*01b8*/ 	.word	0x00000030
        /*01bc*/ 	.short	0x0100
        /*01be*/ 	.byte	0x05
	.zero		1


	//   ....[13]....
        /*01c0*/ 	.word	0x000006a0
        /*01c4*/ 	.word	0x000000ff
        /*01c8*/ 	.word	0x000000f0
        /*01cc*/ 	.short	0x0100
        /*01ce*/ 	.byte	0x05
	.zero		1


	//   ....[14]....
        /*01d0*/ 	.word	0x000006b0
        /*01d4*/ 	.word	0x000000ff
        /*01d8*/ 	.word	0x00000038
        /*01dc*/ 	.short	0x0100
        /*01de*/ 	.byte	0x05
	.zero		1


	//   ....[15]....
        /*01e0*/ 	.word	0x000006c0
        /*01e4*/ 	.word	0x000000ff
        /*01e8*/ 	.word	0x000000f8
        /*01ec*/ 	.short	0x0100
        /*01ee*/ 	.byte	0x05
	.zero		1


	//   ....[16]....
        /*01f0*/ 	.word	0x000006d0
        /*01f4*/ 	.word	0x000000ff
        /*01f8*/ 	.word	0x00000040
        /*01fc*/ 	.short	0x0100
        /*01fe*/ 	.byte	0x05
	.zero		1


	//   ....[17]....
        /*0200*/ 	.word	0x000006e0
        /*0204*/ 	.word	0x000000ff
        /*0208*/ 	.word	0x00000100
        /*020c*/ 	.short	0x0100
        /*020e*/ 	.byte	0x05
	.zero		1


	//   ....[18]....
        /*0210*/ 	.word	0x000006f0
        /*0214*/ 	.word	0x000000ff
        /*0218*/ 	.word	0x00000048
        /*021c*/ 	.short	0x0100
        /*021e*/ 	.byte	0x05
	.zero		1


	//   ....[19]....
        /*0220*/ 	.word	0x00000700
        /*0224*/ 	.word	0x000000ff
        /*0228*/ 	.word	0x00000108
        /*022c*/ 	.short	0x0100
        /*022e*/ 	.byte	0x05
	.zero		1


	//   ....[20]....
        /*0230*/ 	.word	0x00000710
        /*0234*/ 	.word	0x000000ff
        /*0238*/ 	.word	0x00000050
        /*023c*/ 	.short	0x0100
        /*023e*/ 	.byte	0x05
	.zero		1


	//   ....[21]....
        /*0240*/ 	.word	0x00000720
        /*0244*/ 	.word	0x000000ff
        /*0248*/ 	.word	0x00000110
        /*024c*/ 	.short	0x0100
        /*024e*/ 	.byte	0x05
	.zero		1


	//   ....[22]....
        /*0250*/ 	.word	0x00000730
        /*0254*/ 	.word	0x000000ff
        /*0258*/ 	.word	0x00000058
        /*025c*/ 	.short	0x0100
        /*025e*/ 	.byte	0x05
	.zero		1


	//   ....[23]....
        /*0260*/ 	.word	0x00000740
        /*0264*/ 	.word	0x000000ff
        /*0268*/ 	.word	0x00000118
        /*026c*/ 	.short	0x0100
        /*026e*/ 	.byte	0x05
	.zero		1


	//   ....[24]....
        /*0270*/ 	.word	0x00000750
        /*0274*/ 	.word	0x000000ff
        /*0278*/ 	.word	0x00000060
        /*027c*/ 	.short	0x0100
        /*027e*/ 	.byte	0x05
	.zero		1


	//   ....[25]....
        /*0280*/ 	.word	0x00000760
        /*0284*/ 	.word	0x000000ff
        /*0288*/ 	.word	0x00000120
        /*028c*/ 	.short	0x0100
        /*028e*/ 	.byte	0x05
	.zero		1


	//   ....[26]....
        /*0290*/ 	.word	0x00000770
        /*0294*/ 	.word	0x000000ff
        /*0298*/ 	.word	0x00000068
        /*029c*/ 	.short	0x0100
        /*029e*/ 	.byte	0x05
	.zero		1


	//   ....[27]....
        /*02a0*/ 	.word	0x00000780
        /*02a4*/ 	.word	0x000000ff
        /*02a8*/ 	.word	0x00000128
        /*02ac*/ 	.short	0x0100
        /*02ae*/ 	.byte	0x05
	.zero		1


	//   ....[28]....
        /*02b0*/ 	.word	0x00000790
        /*02b4*/ 	.word	0x000000ff
        /*02b8*/ 	.word	0x00000070
        /*02bc*/ 	.short	0x0100
        /*02be*/ 	.byte	0x05
	.zero		1


	//   ....[29]....
        /*02c0*/ 	.word	0x000007a0
        /*02c4*/ 	.word	0x000000ff
        /*02c8*/ 	.word	0x00000130
        /*02cc*/ 	.short	0x0100
        /*02ce*/ 	.byte	0x05
	.zero		1


	//   ....[30]....
        /*02d0*/ 	.word	0x000007b0
        /*02d4*/ 	.word	0x000000ff
        /*02d8*/ 	.word	0x00000078
        /*02dc*/ 	.short	0x0100
        /*02de*/ 	.byte	0x05
	.zero		1


	//   ....[31]....
        /*02e0*/ 	.word	0x000007c0
        /*02e4*/ 	.word	0x000000ff
        /*02e8*/ 	.word	0x00000138
        /*02ec*/ 	.short	0x0100
        /*02ee*/ 	.byte	0x05
	.zero		1


	//   ....[32]....
        /*02f0*/ 	.word	0x000007d0
        /*02f4*/ 	.word	0x000000ff
        /*02f8*/ 	.word	0x00000080
        /*02fc*/ 	.short	0x0100
        /*02fe*/ 	.byte	0x05
	.zero		1


	//   ....[33]....
        /*0300*/ 	.word	0x000007e0
        /*0304*/ 	.word	0x000000ff
        /*0308*/ 	.word	0x00000140
        /*030c*/ 	.short	0x0100
        /*030e*/ 	.byte	0x05
	.zero		1


	//   ....[34]....
        /*0310*/ 	.word	0x000007f0
        /*0314*/ 	.word	0x000000ff
        /*0318*/ 	.word	0x00000088
        /*031c*/ 	.short	0x0100
        /*031e*/ 	.byte	0x05
	.zero		1


	//   ....[35]....
        /*0320*/ 	.word	0x00000800
        /*0324*/ 	.word	0x000000ff
        /*0328*/ 	.word	0x00000148
        /*032c*/ 	.short	0x0100
        /*032e*/ 	.byte	0x05
	.zero		1


	//   ....[36]....
        /*0330*/ 	.word	0x00000810
        /*0334*/ 	.word	0x000000ff
        /*0338*/ 	.word	0x00000090
        /*033c*/ 	.short	0x0100
        /*033e*/ 	.byte	0x05
	.zero		1


	//   ....[37]....
        /*0340*/ 	.word	0x00000820
        /*0344*/ 	.word	0x000000ff
        /*0348*/ 	.word	0x00000150
        /*034c*/ 	.short	0x0100
        /*034e*/ 	.byte	0x05
	.zero		1


	//   ....[38]....
        /*0350*/ 	.word	0x00000830
        /*0354*/ 	.word	0x000000ff
        /*0358*/ 	.word	0x00000098
        /*035c*/ 	.short	0x0100
        /*035e*/ 	.byte	0x05
	.zero		1


	//   ....[39]....
        /*0360*/ 	.word	0x00000840
        /*0364*/ 	.word	0x000000ff
        /*0368*/ 	.word	0x00000158
        /*036c*/ 	.short	0x0100
        /*036e*/ 	.byte	0x05
	.zero		1


	//   ....[40]....
        /*0370*/ 	.word	0x00000850
        /*0374*/ 	.word	0x000000ff
        /*0378*/ 	.word	0x000000a0
        /*037c*/ 	.short	0x0100
        /*037e*/ 	.byte	0x05
	.zero		1


	//   ....[41]....
        /*0380*/ 	.word	0x00000860
        /*0384*/ 	.word	0x000000ff
        /*0388*/ 	.word	0x00000160
        /*038c*/ 	.short	0x0100
        /*038e*/ 	.byte	0x05
	.zero		1


	//   ....[42]....
        /*0390*/ 	.word	0x00000870
        /*0394*/ 	.word	0x000000ff
        /*0398*/ 	.word	0x000000a8
        /*039c*/ 	.short	0x0100
        /*039e*/ 	.byte	0x05
	.zero		1


	//   ....[43]....
        /*03a0*/ 	.word	0x00000880
        /*03a4*/ 	.word	0x000000ff
        /*03a8*/ 	.word	0x00000168
        /*03ac*/ 	.short	0x0100
        /*03ae*/ 	.byte	0x05
	.zero		1


	//   ....[44]....
        /*03b0*/ 	.word	0x00000890
        /*03b4*/ 	.word	0x000000ff
        /*03b8*/ 	.word	0x000000b0
        /*03bc*/ 	.short	0x0100
        /*03be*/ 	.byte	0x05
	.zero		1


	//   ....[45]....
        /*03c0*/ 	.word	0x000008a0
        /*03c4*/ 	.word	0x000000ff
        /*03c8*/ 	.word	0x00000170
        /*03cc*/ 	.short	0x0100
        /*03ce*/ 	.byte	0x05
	.zero		1


	//   ....[46]....
        /*03d0*/ 	.word	0x000008b0
        /*03d4*/ 	.word	0x000000ff
        /*03d8*/ 	.word	0x000000b8
        /*03dc*/ 	.short	0x0100
        /*03de*/ 	.byte	0x05
	.zero		1


	//   ....[47]....
        /*03e0*/ 	.word	0x000008c0
        /*03e4*/ 	.word	0x000000ff
        /*03e8*/ 	.word	0x00000178
        /*03ec*/ 	.short	0x0100
        /*03ee*/ 	.byte	0x05
	.zero		1


	//   ....[48]....
        /*03f0*/ 	.word	0x00000a00
        /*03f4*/ 	.word	0x000000ff
        /*03f8*/ 	.word	0x00000180
        /*03fc*/ 	.short	0x0100
        /*03fe*/ 	.byte	0x07
	.zero		1


	//   ....[49]....
        /*0400*/ 	.word	0x00000a10
        /*0404*/ 	.word	0x000000ff
        /*0408*/ 	.word	0x00000190
        /*040c*/ 	.short	0x0100
        /*040e*/ 	.byte	0x07
	.zero		1


	//   ....[50]....
        /*0410*/ 	.word	0x00000a20
        /*0414*/ 	.word	0x000000ff
        /*0418*/ 	.word	0x00000188
        /*041c*/ 	.short	0x0100
        /*041e*/ 	.byte	0x07
	.zero		1


	//   ....[51]....
        /*0420*/ 	.word	0x00000a30
        /*0424*/ 	.word	0x000000ff
        /*0428*/ 	.word	0x00000198
        /*042c*/ 	.short	0x0100
        /*042e*/ 	.byte	0x07
	.zero		1


	//   ....[52]....
        /*0430*/ 	.word	0x00000b20
        /*0434*/ 	.word	0x000000ff
        /*0438*/ 	.word	0x000001a0
        /*043c*/ 	.short	0x0100
        /*043e*/ 	.byte	0x05
	.zero		1


	//   ....[53]....
        /*0440*/ 	.word	0x00000b30
        /*0444*/ 	.word	0x000000ff
        /*0448*/ 	.word	0x000001a8
        /*044c*/ 	.short	0x0100
        /*044e*/ 	.byte	0x05
	.zero		1


	//   ....[54]....
        /*0450*/ 	.word	0x00000c70
        /*0454*/ 	.word	0x000000ff
        /*0458*/ 	.word	0x000001b0
        /*045c*/ 	.short	0x0100
        /*045e*/ 	.byte	0x05
	.zero		1


	//   ....[55]....
        /*0460*/ 	.word	0x00000c80
        /*0464*/ 	.word	0x000000ff
        /*0468*/ 	.word	0x000001c0
        /*046c*/ 	.short	0x0100
        /*046e*/ 	.byte	0x05
	.zero		1


	//   ....[56]....
        /*0470*/ 	.word	0x00000c90
        /*0474*/ 	.word	0x000000ff
        /*0478*/ 	.word	0x000001b8
        /*047c*/ 	.short	0x0100
        /*047e*/ 	.byte	0x05
	.zero		1


	//   ....[57]....
        /*0480*/ 	.word	0x00000ca0
        /*0484*/ 	.word	0x000000ff
        /*0488*/ 	.word	0x000001c8
        /*048c*/ 	.short	0x0100
        /*048e*/ 	.byte	0x05
	.zero		1


	//   ....[58]....
        /*0490*/ 	.word	0x00000dd0
        /*0494*/ 	.word	0x000000ff
        /*0498*/ 	.word	0x000001d0
        /*049c*/ 	.short	0x0100
        /*049e*/ 	.byte	0x07
	.zero		1


	//   ....[59]....
        /*04a0*/ 	.word	0x00000de0
        /*04a4*/ 	.word	0x000000ff
        /*04a8*/ 	.word	0x000001f0
        /*04ac*/ 	.short	0x0100
        /*04ae*/ 	.byte	0x07
	.zero		1


	//   ....[60]....
        /*04b0*/ 	.word	0x00000df0
        /*04b4*/ 	.word	0x000000ff
        /*04b8*/ 	.word	0x000001d8
        /*04bc*/ 	.short	0x0100
        /*04be*/ 	.byte	0x07
	.zero		1


	//   ....[61]....
        /*04c0*/ 	.word	0x00000e00
        /*04c4*/ 	.word	0x000000ff
        /*04c8*/ 	.word	0x000001f8
        /*04cc*/ 	.short	0x0100
        /*04ce*/ 	.byte	0x07
	.zero		1


	//   ....[62]....
        /*04d0*/ 	.word	0x00000e10
        /*04d4*/ 	.word	0x000000ff
        /*04d8*/ 	.word	0x000001e0
        /*04dc*/ 	.short	0x0100
        /*04de*/ 	.byte	0x07
	.zero		1


	//   ....[63]....
        /*04e0*/ 	.word	0x00000e20
        /*04e4*/ 	.word	0x000000ff
        /*04e8*/ 	.word	0x00000200
        /*04ec*/ 	.short	0x0100
        /*04ee*/ 	.byte	0x07
	.zero		1


	//   ....[64]....
        /*04f0*/ 	.word	0x00000e30
        /*04f4*/ 	.word	0x000000ff
        /*04f8*/ 	.word	0x000001e8
        /*04fc*/ 	.short	0x0100
        /*04fe*/ 	.byte	0x07
	.zero		1


	//   ....[65]....
        /*0500*/ 	.word	0x00000e40
        /*0504*/ 	.word	0x000000ff
        /*0508*/ 	.word	0x00000208
        /*050c*/ 	.short	0x0100
        /*050e*/ 	.byte	0x07
	.zero		1


	//   ....[66]....
        /*0510*/ 	.word	0x00000f30
        /*0514*/ 	.word	0x000000ff
        /*0518*/ 	.word	0x00000210
        /*051c*/ 	.short	0x0100
        /*051e*/ 	.byte	0x05
	.zero		1


	//   ....[67]....
        /*0520*/ 	.word	0x00000f40
        /*0524*/ 	.word	0x000000ff
        /*0528*/ 	.word	0x00000220
        /*052c*/ 	.short	0x0100
        /*052e*/ 	.byte	0x05
	.zero		1


	//   ....[68]....
        /*0530*/ 	.word	0x00000f50
        /*0534*/ 	.word	0x000000ff
        /*0538*/ 	.word	0x00000218
        /*053c*/ 	.short	0x0100
        /*053e*/ 	.byte	0x05
	.zero		1


	//   ....[69]....
        /*0540*/ 	.word	0x00000f60
        /*0544*/ 	.word	0x000000ff
        /*0548*/ 	.word	0x00000228
        /*054c*/ 	.short	0x0100
        /*054e*/ 	.byte	0x05
	.zero		1


	//   ....[70]....
        /*0550*/ 	.word	0x00001830
        /*0554*/ 	.word	0x00000003
        /*0558*/ 	.word	0x00000220
        /*055c*/ 	.short	0x010a
        /*055e*/ 	.byte	0xff
	.zero		1


	//   ....[71]....
        /*0560*/ 	.word	0x00001860
        /*0564*/ 	.word	0x00000003
        /*0568*/ 	.word	0x00000210
        /*056c*/ 	.short	0x0101
        /*056e*/ 	.byte	0xff
	.zero		1


	//   ....[72]....
        /*0570*/ 	.word	0x00001930
        /*0574*/ 	.word	0x000000ff
        /*0578*/ 	.word	0x000000c0
        /*057c*/ 	.short	0x010a
        /*057e*/ 	.byte	0x08
	.zero		1


	//   ....[73]....
        /*0580*/ 	.word	0x000019d0
        /*0584*/ 	.word	0x000000ff
        /*0588*/ 	.word	0x000000c0
        /*058c*/ 	.short	0x010a
        /*058e*/ 	.byte	0x21
	.zero		1


	//   ....[74]....
        /*0590*/ 	.word	0x00001b30
        /*0594*/ 	.word	0x000000ff
        /*0598*/ 	.word	0x000000c0
        /*059c*/ 	.short	0x010a
        /*059e*/ 	.byte	0x08
	.zero		1


	//   ....[75]....
        /*05a0*/ 	.word	0x00001c20
        /*05a4*/ 	.word	0x000000ff
        /*05a8*/ 	.word	0x000001a8
        /*05ac*/ 	.short	0x0101
        /*05ae*/ 	.byte	0x04
	.zero		1


	//   ....[76]....
        /*05b0*/ 	.word	0x00001c40
        /*05b4*/ 	.word	0x000000ff
        /*05b8*/ 	.word	0x000000c0
        /*05bc*/ 	.short	0x010a
        /*05be*/ 	.byte	0x08
	.zero		1


	//   ....[77]....
        /*05c0*/ 	.word	0x00001cc0
        /*05c4*/ 	.word	0x000000ff
        /*05c8*/ 	.word	0x000000c0
        /*05cc*/ 	.short	0x010a
        /*05ce*/ 	.byte	0x11
	.zero		1


	//   ....[78]....
        /*05d0*/ 	.word	0x00001e20
        /*05d4*/ 	.word	0x000000ff
        /*05d8*/ 	.word	0x000000c0
        /*05dc*/ 	.short	0x010a
        /*05de*/ 	.byte	0x08
	.zero		1


	//   ....[79]....
        /*05e0*/ 	.word	0x00001f40
        /*05e4*/ 	.word	0x00000002
        /*05e8*/ 	.word	0x000001b0
        /*05ec*/ 	.short	0x010a
        /*05ee*/ 	.byte	0xff
	.zero		1


	//   ....[80]....
        /*05f0*/ 	.word	0x00002000
        /*05f4*/ 	.word	0x00000002
        /*05f8*/ 	.word	0x00000000
        /*05fc*/ 	.short	0x0101
        /*05fe*/ 	.byte	0xff
	.zero		1


	//   ....[81]....
        /*0600*/ 	.word	0x00002560
        /*0604*/ 	.word	0x000000ff
        /*0608*/ 	.word	0x00000000
        /*060c*/ 	.short	0x010a
        /*060e*/ 	.byte	0x05
	.zero		1


	//   ....[82]....
        /*0610*/ 	.word	0x000025f0
        /*0614*/ 	.word	0x000000ff
        /*0618*/ 	.word	0x00000000
        /*061c*/ 	.short	0x010a
        /*061e*/ 	.byte	0x05
	.zero		1


	//   ....[83]....
        /*0620*/ 	.word	0x00002680
        /*0624*/ 	.word	0x000000ff
        /*0628*/ 	.word	0x00000000
        /*062c*/ 	.short	0x010a
        /*062e*/ 	.byte	0x05
	.zero		1


	//   ....[84]....
        /*0630*/ 	.word	0x00002710
        /*0634*/ 	.word	0x000000ff
        /*0638*/ 	.word	0x00000000
        /*063c*/ 	.short	0x010a
        /*063e*/ 	.byte	0x05
	.zero		1


	//   ....[85]....
        /*0640*/ 	.word	0x000027a0
        /*0644*/ 	.word	0x000000ff
        /*0648*/ 	.word	0x00000000
        /*064c*/ 	.short	0x010a
        /*064e*/ 	.byte	0x05
	.zero		1


	//   ....[86]....
        /*0650*/ 	.word	0x00002830
        /*0654*/ 	.word	0x000000ff
        /*0658*/ 	.word	0x00000000
        /*065c*/ 	.short	0x010a
        /*065e*/ 	.byte	0x05
	.zero		1


	//   ....[87]....
        /*0660*/ 	.word	0x000028c0
        /*0664*/ 	.word	0x000000ff
        /*0668*/ 	.word	0x00000000
        /*066c*/ 	.short	0x010a
        /*066e*/ 	.byte	0x05
	.zero		1


	//   ....[88]....
        /*0670*/ 	.word	0x00002950
        /*0674*/ 	.word	0x000000ff
        /*0678*/ 	.word	0x00000000
        /*067c*/ 	.short	0x010a
        /*067e*/ 	.byte	0x05
	.zero		1


	//   ....[89]....
        /*0680*/ 	.word	0x000029e0
        /*0684*/ 	.word	0x000000ff
        /*0688*/ 	.word	0x00000000
        /*068c*/ 	.short	0x010a
        /*068e*/ 	.byte	0x05
	.zero		1


	//   ....[90]....
        /*0690*/ 	.word	0x00002a70
        /*0694*/ 	.word	0x000000ff
        /*0698*/ 	.word	0x00000000
        /*069c*/ 	.short	0x010a
        /*069e*/ 	.byte	0x05
	.zero		1


	//   ....[91]....
        /*06a0*/ 	.word	0x00002b00
        /*06a4*/ 	.word	0x000000ff
        /*06a8*/ 	.word	0x00000000
        /*06ac*/ 	.short	0x010a
        /*06ae*/ 	.byte	0x05
	.zero		1


	//   ....[92]....
        /*06b0*/ 	.word	0x00002b90
        /*06b4*/ 	.word	0x000000ff
        /*06b8*/ 	.word	0x00000000
        /*06bc*/ 	.short	0x010a
        /*06be*/ 	.byte	0x05
	.zero		1


	//   ....[93]....
        /*06c0*/ 	.word	0x00002c20
        /*06c4*/ 	.word	0x000000ff
        /*06c8*/ 	.word	0x00000000
        /*06cc*/ 	.short	0x010a
        /*06ce*/ 	.byte	0x05
	.zero		1


	//   ....[94]....
        /*06d0*/ 	.word	0x00002cb0
        /*06d4*/ 	.word	0x000000ff
        /*06d8*/ 	.word	0x00000000
        /*06dc*/ 	.short	0x010a
        /*06de*/ 	.byte	0x05
	.zero		1


	//   ....[95]....
        /*06e0*/ 	.word	0x00002d40
        /*06e4*/ 	.word	0x000000ff
        /*06e8*/ 	.word	0x00000000
        /*06ec*/ 	.short	0x010a
        /*06ee*/ 	.byte	0x05
	.zero		1


	//   ....[96]....
        /*06f0*/ 	.word	0x00002dd0
        /*06f4*/ 	.word	0x000000ff
        /*06f8*/ 	.word	0x00000000
        /*06fc*/ 	.short	0x010a
        /*06fe*/ 	.byte	0x05
	.zero		1


	//   ....[97]....
        /*0700*/ 	.word	0x00002e60
        /*0704*/ 	.word	0x000000ff
        /*0708*/ 	.word	0x00000000
        /*070c*/ 	.short	0x010a
        /*070e*/ 	.byte	0x05
	.zero		1


	//   ....[98]....
        /*0710*/ 	.word	0x00002ef0
        /*0714*/ 	.word	0x000000ff
        /*0718*/ 	.word	0x00000000
        /*071c*/ 	.short	0x010a
        /*071e*/ 	.byte	0x05
	.zero		1


	//   ....[99]....
        /*0720*/ 	.word	0x00002f80
        /*0724*/ 	.word	0x000000ff
        /*0728*/ 	.word	0x00000000
        /*072c*/ 	.short	0x010a
        /*072e*/ 	.byte	0x05
	.zero		1


	//   ....[100]....
        /*0730*/ 	.word	0x00003010
        /*0734*/ 	.word	0x000000ff
        /*0738*/ 	.word	0x00000000
        /*073c*/ 	.short	0x010a
        /*073e*/ 	.byte	0x05
	.zero		1


	//   ....[101]....
        /*0740*/ 	.word	0x000030a0
        /*0744*/ 	.word	0x000000ff
        /*0748*/ 	.word	0x00000000
        /*074c*/ 	.short	0x010a
        /*074e*/ 	.byte	0x05
	.zero		1


	//   ....[102]....
        /*0750*/ 	.word	0x00003130
        /*0754*/ 	.word	0x000000ff
        /*0758*/ 	.word	0x00000000
        /*075c*/ 	.short	0x010a
        /*075e*/ 	.byte	0x05
	.zero		1


	//   ....[103]....
        /*0760*/ 	.word	0x000031c0
        /*0764*/ 	.word	0x000000ff
        /*0768*/ 	.word	0x00000000
        /*076c*/ 	.short	0x010a
        /*076e*/ 	.byte	0x05
	.zero		1


	//   ....[104]....
        /*0770*/ 	.word	0x00003260
        /*0774*/ 	.word	0x00000000
        /*0778*/ 	.word	0x00000000
        /*077c*/ 	.short	0x010a
        /*077e*/ 	.byte	0xff
	.zero		1


	//   ....[105]....
        /*0780*/ 	.word	0x00003380
        /*0784*/ 	.word	0x00000000
        /*0788*/ 	.word	0x00000210
        /*078c*/ 	.short	0x010a
        /*078e*/ 	.byte	0xff
	.zero		1


	//   ....[106]....
        /*0790*/ 	.word	0x000033e0
        /*0794*/ 	.word	0x00000004
        /*0798*/ 	.word	0x00000000
        /*079c*/ 	.short	0x0101
        /*079e*/ 	.byte	0xff
	.zero		1


	//   ....[107]....
        /*07a0*/ 	.word	0x00003400
        /*07a4*/ 	.word	0x000000ff
        /*07a8*/ 	.word	0x000001c0
        /*07ac*/ 	.short	0x010a
        /*07ae*/ 	.byte	0x05
	.zero		1


	//   ....[108]....
        /*07b0*/ 	.word	0x00003520
        /*07b4*/ 	.word	0x00000000
        /*07b8*/ 	.word	0x000001b0
        /*07bc*/ 	.short	0x010a
        /*07be*/ 	.byte	0xff
	.zero		1


	//   ....[109]....
        /*07c0*/ 	.word	0x00003630
        /*07c4*/ 	.word	0x00000000
        /*07c8*/ 	.word	0x00000000
        /*07cc*/ 	.short	0x0101
        /*07ce*/ 	.byte	0xff
	.zero		1


	//   ....[110]....
        /*07d0*/ 	.word	0x000036c0
        /*07d4*/ 	.word	0x000000ff
        /*07d8*/ 	.word	0x000001c0
        /*07dc*/ 	.short	0x0106
        /*07de*/ 	.byte	0x05
	.zero		1


	//   ....[111]....
        /*07e0*/ 	.word	0x000036e0
        /*07e4*/ 	.word	0x000000ff
        /*07e8*/ 	.word	0x000001c0
        /*07ec*/ 	.short	0x010a
        /*07ee*/ 	.byte	0x05
	.zero		1


	//   ....[112]....
        /*07f0*/ 	.word	0x00003770
        /*07f4*/ 	.word	0x000000ff
        /*07f8*/ 	.word	0x000001c0
        /*07fc*/ 	.short	0x0106
        /*07fe*/ 	.byte	0x04
	.zero		1


	//   ....[113]....
        /*0800*/ 	.word	0x000037b0
        /*0804*/ 	.word	0x00000000
        /*0808*/ 	.word	0x000001c0
        /*080c*/ 	.short	0x010a
        /*080e*/ 	.byte	0xff
	.zero		1


	//   ....[114]....
        /*0810*/ 	.word	0x00003c90
        /*0814*/ 	.word	0x00000000
        /*0818*/ 	.word	0x000001b0
        /*081c*/ 	.short	0x010a
        /*081e*/ 	.byte	0xff
	.zero		1


	//   ....[115]....
        /*0820*/ 	.word	0x00003d90
        /*0824*/ 	.word	0x00000003
        /*0828*/ 	.word	0x00000000
        /*082c*/ 	.short	0x0101
        /*082e*/ 	.byte	0xff
	.zero		1


	//   ....[116]....
        /*0830*/ 	.word	0x00003da0
        /*0834*/ 	.word	0x000000ff
        /*0838*/ 	.word	0x00000000
        /*083c*/ 	.short	0x010a
        /*083e*/ 	.byte	0x04
	.zero		1


	//   ....[117]....
        /*0840*/ 	.word	0x00003dc0
        /*0844*/ 	.word	0x000000ff
        /*0848*/ 	.word	0x000001f0
        /*084c*/ 	.short	0x010a
        /*084e*/ 	.byte	0x09
	.zero		1


	//   ....[118]....
        /*0850*/ 	.word	0x00003ea0
        /*0854*/ 	.word	0x000000ff
        /*0858*/ 	.word	0x00000000
        /*085c*/ 	.short	0x010a
        /*085e*/ 	.byte	0x07
	.zero		1


	//   ....[119]....
        /*0860*/ 	.word	0x00003fd0
        /*0864*/ 	.word	0x000000ff
        /*0868*/ 	.word	0x00000000
        /*086c*/ 	.short	0x010a
        /*086e*/ 	.byte	0x04
	.zero		1


	//   ....[120]....
        /*0870*/ 	.word	0x00004180
        /*0874*/ 	.word	0x000000ff
        /*0878*/ 	.word	0x00000000
        /*087c*/ 	.short	0x010a
        /*087e*/ 	.byte	0x05
	.zero		1


	//   ....[121]....
        /*0880*/ 	.word	0x00004210
        /*0884*/ 	.word	0x000000ff
        /*0888*/ 	.word	0x00000000
        /*088c*/ 	.short	0x010a
        /*088e*/ 	.byte	0x05
	.zero		1


	//   ....[122]....
        /*0890*/ 	.word	0x000042a0
        /*0894*/ 	.word	0x000000ff
        /*0898*/ 	.word	0x00000000
        /*089c*/ 	.short	0x010a
        /*089e*/ 	.byte	0x05
	.zero		1


	//   ....[123]....
        /*08a0*/ 	.word	0x00004330
        /*08a4*/ 	.word	0x000000ff
        /*08a8*/ 	.word	0x00000000
        /*08ac*/ 	.short	0x010a
        /*08ae*/ 	.byte	0x07
	.zero		1


	//   ....[124]....
        /*08b0*/ 	.word	0x00004790
        /*08b4*/ 	.word	0x00000000
        /*08b8*/ 	.word	0x000001b0
        /*08bc*/ 	.short	0x010a
        /*08be*/ 	.byte	0xff
	.zero		1


	//   ....[125]....
        /*08c0*/ 	.word	0x00004850
        /*08c4*/ 	.word	0x00000000
        /*08c8*/ 	.word	0x00000000
        /*08cc*/ 	.short	0x0101
        /*08ce*/ 	.byte	0xff
	.zero		1


	//   ....[126]....
        /*08d0*/ 	.word	0x00004b70
        /*08d4*/ 	.word	0x000000ff
        /*08d8*/ 	.word	0x000001a8
        /*08dc*/ 	.short	0x010a
        /*08de*/ 	.byte	0x07
	.zero		1


	//   ....[127]....
        /*08e0*/ 	.word	0x00004d60
        /*08e4*/ 	.word	0x000000ff
        /*08e8*/ 	.word	0x00000190
        /*08ec*/ 	.short	0x010a
        /*08ee*/ 	.byte	0x07
	.zero		1


	//   ....[128]....
        /*08f0*/ 	.word	0x00004f30
        /*08f4*/ 	.word	0x000000ff
        /*08f8*/ 	.word	0x00000180
        /*08fc*/ 	.short	0x010b
        /*08fe*/ 	.byte	0x07
	.zero		1


	//   ....[129]....
        /*0900*/ 	.word	0x00004fa0
        /*0904*/ 	.word	0x000000ff
        /*0908*/ 	.word	0x00000000
        /*090c*/ 	.short	0x0101
        /*090e*/ 	.byte	0x08
	.zero		1


	//   ....[130]....
        /*0910*/ 	.word	0x00004fd0
        /*0914*/ 	.word	0x000000ff
        /*0918*/ 	.word	0x00000198
        /*091c*/ 	.short	0x010a
        /*091e*/ 	.byte	0x07
	.zero		1


	//   ....[131]....
        /*0920*/ 	.word	0x000051e0
        /*0924*/ 	.word	0x000000ff
        /*0928*/ 	.word	0x00000188
        /*092c*/ 	.short	0x010b
        /*092e*/ 	.byte	0x07
	.zero		1


	//   ....[132]....
        /*0930*/ 	.word	0x00005200
        /*0934*/ 	.word	0x000000ff
        /*0938*/ 	.word	0x00000000
        /*093c*/ 	.short	0x0101
        /*093e*/ 	.byte	0x0d
	.zero		1


	//   ....[133]....
        /*0940*/ 	.word	0x00005230
        /*0944*/ 	.word	0x000000ff
        /*0948*/ 	.word	0x00000190
        /*094c*/ 	.short	0x010a
        /*094e*/ 	.byte	0x07
	.zero		1


	//   ....[134]....
        /*0950*/ 	.word	0x00005270
        /*0954*/ 	.word	0x00000000
        /*0958*/ 	.word	0x00000198
        /*095c*/ 	.short	0x010a
        /*095e*/ 	.byte	0xff
	.zero		1


	//   ....[135]....
        /*0960*/ 	.word	0x000055a0
        /*0964*/ 	.word	0x00000000
        /*0968*/ 	.word	0x000001b0
        /*096c*/ 	.short	0x010a
        /*096e*/ 	.byte	0xff
	.zero		1


	//   ....[136]....
        /*0970*/ 	.word	0x000056b0
        /*0974*/ 	.word	0x00000000
        /*0978*/ 	.word	0x00000000
        /*097c*/ 	.short	0x0101
        /*097e*/ 	.byte	0xff
	.zero		1


	//   ....[137]....
        /*0980*/ 	.word	0x00006110
        /*0984*/ 	.word	0x00000003
        /*0988*/ 	.word	0x00000180
        /*098c*/ 	.short	0x010a
        /*098e*/ 	.byte	0xff
	.zero		1


	//   ....[138]....
        /*0990*/ 	.word	0x00006150
        /*0994*/ 	.word	0x000000cf
        /*0998*/ 	.word	0x000001d0
        /*099c*/ 	.short	0x010a
        /*099e*/ 	.byte	0xff
	.zero		1


	//   ....[139]....
        /*09a0*/ 	.word	0x00006280
        /*09a4*/ 	.word	0x00000003
        /*09a8*/ 	.word	0x00000180
        /*09ac*/ 	.short	0x010a
        /*09ae*/ 	.byte	0xff
	.zero		1


	//   ....[140]....
        /*09b0*/ 	.word	0x000063e0
        /*09b4*/ 	.word	0x00000000
        /*09b8*/ 	.word	0x00000000
        /*09bc*/ 	.short	0x0101
        /*09be*/ 	.byte	0xff
	.zero		1


	//   ....[141]....
        /*09c0*/ 	.word	0x00006440
        /*09c4*/ 	.word	0x000000cf
        /*09c8*/ 	.word	0x000001d0
        /*09cc*/ 	.short	0x010a
        /*09ce*/ 	.byte	0xff
	.zero		1


	//   ....[142]....
        /*09d0*/ 	.word	0x000077f0
        /*09d4*/ 	.word	0x000000d2
        /*09d8*/ 	.word	0x00000180
        /*09dc*/ 	.short	0x010a
        /*09de*/ 	.byte	0xff
	.zero		1


	//   ....[143]....
        /*09e0*/ 	.word	0x000078c0
        /*09e4*/ 	.word	0x000000d2
        /*09e8*/ 	.word	0x00000180
        /*09ec*/ 	.short	0x010a
        /*09ee*/ 	.byte	0xff
	.zero		1


	//   ....[144]....
        /*09f0*/ 	.word	0x00007a00
        /*09f4*/ 	.word	0x00000003
        /*09f8*/ 	.word	0x00000000
        /*09fc*/ 	.short	0x0101
        /*09fe*/ 	.byte	0xff
	.zero		1


	//   ....[145]....
        /*0a00*/ 	.word	0x00007f10
        /*0a04*/ 	.word	0x000000ff
        /*0a08*/ 	.word	0x00000000
        /*0a0c*/ 	.short	0x0101
        /*0a0e*/ 	.byte	0x05
	.zero		1


	//   ....[146]....
        /*0a10*/ 	.word	0x00008e90
        /*0a14*/ 	.word	0x00000003
        /*0a18*/ 	.word	0x00000220
        /*0a1c*/ 	.short	0x010a
        /*0a1e*/ 	.byte	0xff
	.zero		1


	//   ....[147]....
        /*0a20*/ 	.word	0x00008ef0
        /*0a24*/ 	.word	0x00000002
        /*0a28*/ 	.word	0x000000c0
        /*0a2c*/ 	.short	0x010a
        /*0a2e*/ 	.byte	0xff
	.zero		1


	//   ....[148]....
        /*0a30*/ 	.word	0x00008f50
        /*0a34*/ 	.word	0x00000002
        /*0a38*/ 	.word	0x000000c0
        /*0a3c*/ 	.short	0x010a
        /*0a3e*/ 	.byte	0xff
	.zero		1


	//   ....[149]....
        /*0a40*/ 	.word	0x00008fa0
        /*0a44*/ 	.word	0x00000002
        /*0a48*/ 	.word	0x000001b0
        /*0a4c*/ 	.short	0x010a
        /*0a4e*/ 	.byte	0xff
	.zero		1


	//   ....[150]....
        /*0a50*/ 	.word	0x00009000
        /*0a54*/ 	.word	0x00000000
        /*0a58*/ 	.word	0x00000000
        /*0a5c*/ 	.short	0x010a
        /*0a5e*/ 	.byte	0xff
	.zero		1


	//   ....[151]....
        /*0a60*/ 	.word	0x00009060
        /*0a64*/ 	.word	0x00000000
        /*0a68*/ 	.word	0x00000000
        /*0a6c*/ 	.short	0x010a
        /*0a6e*/ 	.byte	0xff
	.zero		1


	//   ....[152]....
        /*0a70*/ 	.word	0x000090c0
        /*0a74*/ 	.word	0x00000000
        /*0a78*/ 	.word	0x00000000
        /*0a7c*/ 	.short	0x010a
        /*0a7e*/ 	.byte	0xff
	.zero		1


	//   ....[153]....
        /*0a80*/ 	.word	0x00009120
        /*0a84*/ 	.word	0x00000000
        /*0a88*/ 	.word	0x00000000
        /*0a8c*/ 	.short	0x010a
        /*0a8e*/ 	.byte	0xff
	.zero		1


	//   ....[154]....
        /*0a90*/ 	.word	0x00009180
        /*0a94*/ 	.word	0x00000000
        /*0a98*/ 	.word	0x00000000
        /*0a9c*/ 	.short	0x010a
        /*0a9e*/ 	.byte	0xff
	.zero		1


	//   ....[155]....
        /*0aa0*/ 	.word	0x000091e0
        /*0aa4*/ 	.word	0x00000000
        /*0aa8*/ 	.word	0x00000000
        /*0aac*/ 	.short	0x010a
        /*0aae*/ 	.byte	0xff
	.zero		1


	//   ....[156]....
        /*0ab0*/ 	.word	0x00009240
        /*0ab4*/ 	.word	0x00000000
        /*0ab8*/ 	.word	0x00000000
        /*0abc*/ 	.short	0x010a
        /*0abe*/ 	.byte	0xff
	.zero		1


	//   ....[157]....
        /*0ac0*/ 	.word	0x000092a0
        /*0ac4*/ 	.word	0x00000000
        /*0ac8*/ 	.word	0x00000000
        /*0acc*/ 	.short	0x010a
        /*0ace*/ 	.byte	0xff
	.zero		1


	//   ....[158]....
        /*0ad0*/ 	.word	0x00009300
        /*0ad4*/ 	.word	0x00000000
        /*0ad8*/ 	.word	0x00000000
        /*0adc*/ 	.short	0x010a
        /*0ade*/ 	.byte	0xff
	.zero		1


	//   ....[159]....
        /*0ae0*/ 	.word	0x00009360
        /*0ae4*/ 	.word	0x00000000
        /*0ae8*/ 	.word	0x00000000
        /*0aec*/ 	.short	0x010a
        /*0aee*/ 	.byte	0xff
	.zero		1


	//   ....[160]....
        /*0af0*/ 	.word	0x000093c0
        /*0af4*/ 	.word	0x00000000
        /*0af8*/ 	.word	0x00000000
        /*0afc*/ 	.short	0x010a
        /*0afe*/ 	.byte	0xff
	.zero		1


	//   ....[161]....
        /*0b00*/ 	.word	0x00009420
        /*0b04*/ 	.word	0x00000000
        /*0b08*/ 	.word	0x00000000
        /*0b0c*/ 	.short	0x010a
        /*0b0e*/ 	.byte	0xff
	.zero		1


	//   ....[162]....
        /*0b10*/ 	.word	0x00009480
        /*0b14*/ 	.word	0x00000000
        /*0b18*/ 	.word	0x00000000
        /*0b1c*/ 	.short	0x010a
        /*0b1e*/ 	.byte	0xff
	.zero		1


	//   ....[163]....
        /*0b20*/ 	.word	0x000094e0
        /*0b24*/ 	.word	0x00000000
        /*0b28*/ 	.word	0x00000000
        /*0b2c*/ 	.short	0x010a
        /*0b2e*/ 	.byte	0xff
	.zero		1


	//   ....[164]....
        /*0b30*/ 	.word	0x00009540
        /*0b34*/ 	.word	0x00000000
        /*0b38*/ 	.word	0x00000000
        /*0b3c*/ 	.short	0x010a
        /*0b3e*/ 	.byte	0xff
	.zero		1


	//   ....[165]....
        /*0b40*/ 	.word	0x000095a0
        /*0b44*/ 	.word	0x00000000
        /*0b48*/ 	.word	0x00000000
        /*0b4c*/ 	.short	0x010a
        /*0b4e*/ 	.byte	0xff
	.zero		1


	//   ....[166]....
        /*0b50*/ 	.word	0x00009600
        /*0b54*/ 	.word	0x00000000
        /*0b58*/ 	.word	0x00000000
        /*0b5c*/ 	.short	0x010a
        /*0b5e*/ 	.byte	0xff
	.zero		1


	//   ....[167]....
        /*0b60*/ 	.word	0x00009660
        /*0b64*/ 	.word	0x00000000
        /*0b68*/ 	.word	0x00000000
        /*0b6c*/ 	.short	0x010a
        /*0b6e*/ 	.byte	0xff
	.zero		1


	//   ....[168]....
        /*0b70*/ 	.word	0x000096c0
        /*0b74*/ 	.word	0x00000000
        /*0b78*/ 	.word	0x00000000
        /*0b7c*/ 	.short	0x010a
        /*0b7e*/ 	.byte	0xff
	.zero		1


	//   ....[169]....
        /*0b80*/ 	.word	0x00009720
        /*0b84*/ 	.word	0x00000000
        /*0b88*/ 	.word	0x00000000
        /*0b8c*/ 	.short	0x010a
        /*0b8e*/ 	.byte	0xff
	.zero		1


	//   ....[170]....
        /*0b90*/ 	.word	0x00009780
        /*0b94*/ 	.word	0x00000000
        /*0b98*/ 	.word	0x00000000
        /*0b9c*/ 	.short	0x010a
        /*0b9e*/ 	.byte	0xff
	.zero		1


	//   ....[171]....
        /*0ba0*/ 	.word	0x000097e0
        /*0ba4*/ 	.word	0x00000000
        /*0ba8*/ 	.word	0x00000000
        /*0bac*/ 	.short	0x010a
        /*0bae*/ 	.byte	0xff
	.zero		1


	//   ....[172]....
        /*0bb0*/ 	.word	0x00009840
        /*0bb4*/ 	.word	0x00000000
        /*0bb8*/ 	.word	0x00000000
        /*0bbc*/ 	.short	0x010a
        /*0bbe*/ 	.byte	0xff
	.zero		1


	//   ....[173]....
        /*0bc0*/ 	.word	0x00009890
        /*0bc4*/ 	.word	0x00000000
        /*0bc8*/ 	.word	0x00000210
        /*0bcc*/ 	.short	0x010a
        /*0bce*/ 	.byte	0xff
	.zero		1


	//   ....[174]....
        /*0bd0*/ 	.word	0x000098f0
        /*0bd4*/ 	.word	0x00000000
        /*0bd8*/ 	.word	0x000001c0
        /*0bdc*/ 	.short	0x010a
        /*0bde*/ 	.byte	0xff
	.zero		1


	//   ....[175]....
        /*0be0*/ 	.word	0x00009940
        /*0be4*/ 	.word	0x00000000
        /*0be8*/ 	.word	0x000001b0
        /*0bec*/ 	.short	0x010a
        /*0bee*/ 	.byte	0xff
	.zero		1


	//   ....[176]....
        /*0bf0*/ 	.word	0x000099a0
        /*0bf4*/ 	.word	0x00000000
        /*0bf8*/ 	.word	0x000001c0
        /*0bfc*/ 	.short	0x010a
        /*0bfe*/ 	.byte	0xff
	.zero		1


	//   ....[177]....
        /*0c00*/ 	.word	0x000099f0
        /*0c04*/ 	.word	0x00000000
        /*0c08*/ 	.word	0x000001b0
        /*0c0c*/ 	.short	0x010a
        /*0c0e*/ 	.byte	0xff
	.zero		1


	//   ....[178]....
        /*0c10*/ 	.word	0x00009a50
        /*0c14*/ 	.word	0x00000003
        /*0c18*/ 	.word	0x000001f0
        /*0c1c*/ 	.short	0x010a
        /*0c1e*/ 	.byte	0xff
	.zero		1


	//   ....[179]....
        /*0c20*/ 	.word	0x00009ab0
        /*0c24*/ 	.word	0x00000000
        /*0c28*/ 	.word	0x00000000
        /*0c2c*/ 	.short	0x010a
        /*0c2e*/ 	.byte	0xff
	.zero		1


	//   ....[180]....
        /*0c30*/ 	.word	0x00009b10
        /*0c34*/ 	.word	0x00000000
        /*0c38*/ 	.word	0x00000000
        /*0c3c*/ 	.short	0x010a
        /*0c3e*/ 	.byte	0xff
	.zero		1


	//   ....[181]....
        /*0c40*/ 	.word	0x00009b70
        /*0c44*/ 	.word	0x00000000
        /*0c48*/ 	.word	0x00000000
        /*0c4c*/ 	.short	0x010a
        /*0c4e*/ 	.byte	0xff
	.zero		1


	//   ....[182]....
        /*0c50*/ 	.word	0x00009bd0
        /*0c54*/ 	.word	0x00000000
        /*0c58*/ 	.word	0x00000000
        /*0c5c*/ 	.short	0x010a
        /*0c5e*/ 	.byte	0xff
	.zero		1


	//   ....[183]....
        /*0c60*/ 	.word	0x00009c30
        /*0c64*/ 	.word	0x00000000
        /*0c68*/ 	.word	0x00000000
        /*0c6c*/ 	.short	0x010a
        /*0c6e*/ 	.byte	0xff
	.zero		1


	//   ....[184]....
        /*0c70*/ 	.word	0x00009c80
        /*0c74*/ 	.word	0x00000000
        /*0c78*/ 	.word	0x000001b0
        /*0c7c*/ 	.short	0x010a
        /*0c7e*/ 	.byte	0xff
	.zero		1


	//   ....[185]....
        /*0c80*/ 	.word	0x00009ce0
        /*0c84*/ 	.word	0x00000000
        /*0c88*/ 	.word	0x000001a8
        /*0c8c*/ 	.short	0x010a
        /*0c8e*/ 	.byte	0xff
	.zero		1


	//   ....[186]....
        /*0c90*/ 	.word	0x00009d40
        /*0c94*/ 	.word	0x00000003
        /*0c98*/ 	.word	0x00000190
        /*0c9c*/ 	.short	0x010a
        /*0c9e*/ 	.byte	0xff
	.zero		1


	//   ....[187]....
        /*0ca0*/ 	.word	0x00009da0
        /*0ca4*/ 	.word	0x00000003
        /*0ca8*/ 	.word	0x00000198
        /*0cac*/ 	.short	0x010a
        /*0cae*/ 	.byte	0xff
	.zero		1


	//   ....[188]....
        /*0cb0*/ 	.word	0x00009e00
        /*0cb4*/ 	.word	0x00000000
        /*0cb8*/ 	.word	0x00000190
        /*0cbc*/ 	.short	0x010a
        /*0cbe*/ 	.byte	0xff
	.zero		1


	//   ....[189]....
        /*0cc0*/ 	.word	0x00009e50
        /*0cc4*/ 	.word	0x00000000
        /*0cc8*/ 	.word	0x000001b0
        /*0ccc*/ 	.short	0x010a
        /*0cce*/ 	.byte	0xff
	.zero		1


	//   ....[190]....
        /*0cd0*/ 	.word	0x00009ea0
        /*0cd4*/ 	.word	0x00000003
        /*0cd8*/ 	.word	0x00000180
        /*0cdc*/ 	.short	0x010a
        /*0cde*/ 	.byte	0xff
	.zero		1


	//   ....[191]....
        /*0ce0*/ 	.word	0x00009ef0
        /*0ce4*/ 	.word	0x000000cf
        /*0ce8*/ 	.word	0x000001d0
        /*0cec*/ 	.short	0x010a
        /*0cee*/ 	.byte	0xff
	.zero		1


	//   ....[192]....
        /*0cf0*/ 	.word	0x00009f40
        /*0cf4*/ 	.word	0x000000d2
        /*0cf8*/ 	.word	0x00000180
        /*0cfc*/ 	.short	0x010a
        /*0cfe*/ 	.byte	0xff
	.zero		1


	//----- nvinfo : EIATTR_NUM_MBARRIERS
	.align		4
.L_47:
        /*0d00*/ 	.byte	0x03, 0x38
        /*0d02*/ 	.short	0x0046


	//----- nvinfo : EIATTR_EXIT_INSTR_OFFSETS
	.align		4
        /*0d04*/ 	.byte	0x04, 0x1c
        /*0d06*/ 	.short	(.L_49 - .L_48)


	//   ....[0]....
.L_48:
        /*0d08*/ 	.word	0x00003290


	//   ....[1]....
        /*0d0c*/ 	.word	0x00003780


	//   ....[2]....
        /*0d10*/ 	.word	0x000037e0


	//   ....[3]....
        /*0d14*/ 	.word	0x00004590


	//   ....[4]....
        /*0d18*/ 	.word	0x000052a0


	//   ....[5]....
        /*0d1c*/ 	.word	0x000052e0


	//   ....[6]....
        /*0d20*/ 	.word	0x00008e80


	//----- nvinfo : EIATTR_MAX_THREADS
	.align		4
.L_49:
        /*0d24*/ 	.byte	0x04, 0x05
        /*0d26*/ 	.short	(.L_51 - .L_50)
.L_50:
        /*0d28*/ 	.word	0x00000100
        /*0d2c*/ 	.word	0x00000001
        /*0d30*/ 	.word	0x00000001


	//----- nvinfo : EIATTR_CRS_STACK_SIZE
	.align		4
.L_51:
        /*0d34*/ 	.byte	0x04, 0x1e
        /*0d36*/ 	.short	(.L_53 - .L_52)
.L_52:
        /*0d38*/ 	.word	0x00000000


	//----- nvinfo : EIATTR_CBANK_PARAM_SIZE
	.align		4
.L_53:
        /*0d3c*/ 	.byte	0x03, 0x19
        /*0d3e*/ 	.short	0x0800


	//----- nvinfo : EIATTR_PARAM_CBANK
	.align		4
        /*0d40*/ 	.byte	0x04, 0x0a
        /*0d42*/ 	.short	(.L_55 - .L_54)
	.align		4
.L_54:
        /*0d44*/ 	.word	index@(.nv.constant0._ZN7cutlass13device_kernelINS_4gemm6kernel13GemmUniversalIN4cute5tupleIJiiiiEEENS1_10collective13CollectiveMmaINS1_35MainloopSm100TmaUmmaWarpSpecializedILi24ELi2ELi4ENS5_IJNS4_1CILi1EEESB_SB_EEEEENS5_IJNSA_ILi128EEESE_NSA_ILi32EEEEEENS_12float_e4m3_tENS5_IJlSB_lEEENS_12float_e5m2_tESI_NS4_8TiledMMAINS4_8MMA_AtomIJNS4_10MMA_TraitsINS4_19SM100_MMA_F8F6F4_SSEJSH_SJ_fSE_SE_NS4_17integral_constantINS4_4UMMA5MajorELSQ_0EEESR_NSO_INSP_7ScaleInELSS_0EEEST_EEEEEENS4_6LayoutISC_NS5_IJNSA_ILi0EEESX_SX_EEEEENS5_IJNS4_10UnderscoreES10_S10_EEEEENS4_13SM90_TMA_LOADENS4_14ComposedLayoutINS4_7SwizzleILi1ELi4ELi3EEENS4_18smem_ptr_flag_bitsILi8EEENSW_INS5_IJNSA_ILi8EEESF_EEENS5_IJSF_SB_EEEEEEEvNS4_8identityES13_S1D_vS1E_EENS_8epilogue10collective18CollectiveEpilogueINS1G_23Sm100TmaWarpSpecializedILi2ELi2ELi64ELb0ELb0EEEJSG_NS5_IJNSW_ISE_SB_EENSW_INSA_ILi64EEESB_EEEEESH_SI_SH_SI_NS1G_6fusion15FusionCallbacksIS1K_NS1P_17LinearCombinationISH_fSH_fLNS_15FloatRoundStyleE2EEESG_S1O_JEEENS4_5SM1004TMEM4LOAD26SM100_TMEM_LOAD_32dp32b64xES13_NS14_INS15_ILi2ELi4ELi3EEES18_NSW_INS5_IJS19_S1M_EEENS5_IJS1M_SB_EEEEEEENS4_39AutoVectorizingCopyWithAssumedAlignmentILi128EEENS4_14SM90_TMA_STOREES23_S25_S25_EEEvvEEEEvNT_6ParamsE)
        /*0d48*/ 	.short	0x0380
        /*0d4a*/ 	.short	0x0800


	//----- nvinfo : EIATTR_SW_WAR
	.align		4
.L_55:
        /*0d4c*/ 	.byte	0x04, 0x36
        /*0d4e*/ 	.short	(.L_57 - .L_56)
.L_56:
        /*0d50*/ 	.word	0x00000008
.L_57:


//--------------------- .nv.callgraph             --------------------------
	.section	.nv.callgraph,"",@"SHT_CUDA_CALLGRAPH"
	.align	4
	.sectionentsize	8
	.align		4
        /*0000*/ 	.word	0x00000000
	.align		4
        /*0004*/ 	.word	0xffffffff
	.align		4
        /*0008*/ 	.word	index@(_ZN7cutlass13device_kernelINS_4gemm6kernel13GemmUniversalIN4cute5tupleIJiiiiEEENS1_10collective13CollectiveMmaINS1_35MainloopSm100TmaUmmaWarpSpecializedILi24ELi2ELi4ENS5_IJNS4_1CILi1EEESB_SB_EEEEENS5_IJNSA_ILi128EEESE_NSA_ILi32EEEEEENS_12float_e4m3_tENS5_IJlSB_lEEENS_12float_e5m2_tESI_NS4_8TiledMMAINS4_8MMA_AtomIJNS4_10MMA_TraitsINS4_19SM100_MMA_F8F6F4_SSEJSH_SJ_fSE_SE_NS4_17integral_constantINS4_4UMMA5MajorELSQ_0EEESR_NSO_INSP_7ScaleInELSS_0EEEST_EEEEEENS4_6LayoutISC_NS5_IJNSA_ILi0EEESX_SX_EEEEENS5_IJNS4_10UnderscoreES10_S10_EEEEENS4_13SM90_TMA_LOADENS4_14ComposedLayoutINS4_7SwizzleILi1ELi4ELi3EEENS4_18smem_ptr_flag_bitsILi8EEENSW_INS5_IJNSA_ILi8EEESF_EEENS5_IJSF_SB_EEEEEEEvNS4_8identityES13_S1D_vS1E_EENS_8epilogue10collective18CollectiveEpilogueINS1G_23Sm100TmaWarpSpecializedILi2ELi2ELi64ELb0ELb0EEEJSG_NS5_IJNSW_ISE_SB_EENSW_INSA_ILi64EEESB_EEEEESH_SI_SH_SI_NS1G_6fusion15FusionCallbacksIS1K_NS1P_17LinearCombinationISH_fSH_fLNS_15FloatRoundStyleE2EEESG_S1O_JEEENS4_5SM1004TMEM4LOAD26SM100_TMEM_LOAD_32dp32b64xES13_NS14_INS15_ILi2ELi4ELi3EEES18_NSW_INS5_IJS19_S1M_EEENS5_IJS1M_SB_EEEEEEENS4_39AutoVectorizingCopyWithAssumedAlignmentILi128EEENS4_14SM90_TMA_STOREES23_S25_S25_EEEvvEEEEvNT_6ParamsE)
	.align		4
        /*000c*/ 	.word	index@(__assertfail)
	.align		4
        /*0010*/ 	.word	0x00000000
	.align		4
        /*0014*/ 	.word	0xfffffffe
	.align		4
        /*0018*/ 	.word	0x00000000
	.align		4
        /*001c*/ 	.word	0xfffffffd
	.align		4
        /*0020*/ 	.word	0x00000000
	.align		4
        /*0024*/ 	.word	0xfffffffc


//--------------------- .nv.constant4             --------------------------
	.section	.nv.constant4,"a",@progbits
	.align	8
	.align		8
.nv.constant4:
        /*0000*/ 	.dword	__assertfail
	.align		8
        /*0008*/ 	.dword	__unnamed_1
	.align		8
        /*0010*/ 	.dword	__unnamed_2
	.align		8
        /*0018*/ 	.dword	_ZN40_INTERNAL_f79afc8d_4_k_cu_c1c6cdb6_378494cuda3std3__45__cpo5beginE
	.align		8
        /*0020*/ 	.dword	_ZN40_INTERNAL_f79afc8d_4_k_cu_c1c6cdb6_378494cuda3std3__45__cpo3endE
	.align		8
        /*0028*/ 	.dword	_ZN40_INTERNAL_f79afc8d_4_k_cu_c1c6cdb6_378494cuda3std3__45__cpo6cbeginE
	.align		8
        /*0030*/ 	.dword	_ZN40_INTERNAL_f79afc8d_4_k_cu_c1c6cdb6_378494cuda3std3__45__cpo4cendE
	.align		8
        /*0038*/ 	.dword	_ZN40_INTERNAL_f79afc8d_4_k_cu_c1c6cdb6_378494cuda3std3__442_GLOBAL__N__f79afc8d_4_k_cu_c1c6cdb6_378496ignoreE
	.align		8
        /*0040*/ 	.dword	_ZN40_INTERNAL_f79afc8d_4_k_cu_c1c6cdb6_378494cuda3std3__419piecewise_constructE
	.align		8
        /*0048*/ 	.dword	_ZN40_INTERNAL_f79afc8d_4_k_cu_c1c6cdb6_378494cuda3std3__48in_placeE
	.align		8
        /*0050*/ 	.dword	_ZN40_INTERNAL_f79afc8d_4_k_cu_c1c6cdb6_378494cuda3std6ranges3__45__cpo4swapE
	.align		8
        /*0058*/ 	.dword	_ZN40_INTERNAL_f79afc8d_4_k_cu_c1c6cdb6_378494cuda3std6ranges3__45__cpo9iter_moveE
	.align		8
        /*0060*/ 	.dword	_ZN40_INTERNAL_f79afc8d_4_k_cu_c1c6cdb6_378494cute7productE
	.align		8
        /*0068*/ 	.dword	_ZN40_INTERNAL_f79afc8d_4_k_cu_c1c6cdb6_378494cute1_E
	.align		8
        /*0070*/ 	.dword	$str$25
	.align		8
        /*0078*/ 	.dword	$str$26
	.align		8
        /*0080*/ 	.dword	$str$27
	.align		8
        /*0088*/ 	.dword	$str$28


//--------------------- .text._ZN7cutlass13device_kernelINS_4gemm6kernel13GemmUniversalIN4cute5tupleIJiiiiEEENS1_10collective13CollectiveMmaINS1_35MainloopSm100TmaUmmaWarpSpecializedILi24ELi2ELi4ENS5_IJNS4_1CILi1EEESB_SB_EEEEENS5_IJNSA_ILi128EEESE_NSA_ILi32EEEEEENS_12float_e4m3_tENS5_IJlSB_lEEENS_12float_e5m2_tESI_NS4_8TiledMMAINS4_8MMA_AtomIJNS4_10MMA_TraitsINS4_19SM100_MMA_F8F6F4_SSEJSH_SJ_fSE_SE_NS4_17integral_constantINS4_4UMMA5MajorELSQ_0EEESR_NSO_INSP_7ScaleInELSS_0EEEST_EEEEEENS4_6LayoutISC_NS5_IJNSA_ILi0EEESX_SX_EEEEENS5_IJNS4_10UnderscoreES10_S10_EEEEENS4_13SM90_TMA_LOADENS4_14ComposedLayoutINS4_7SwizzleILi1ELi4ELi3EEENS4_18smem_ptr_flag_bitsILi8EEENSW_INS5_IJNSA_ILi8EEESF_EEENS5_IJSF_SB_EEEEEEEvNS4_8identityES13_S1D_vS1E_EENS_8epilogue10collective18CollectiveEpilogueINS1G_23Sm100TmaWarpSpecializedILi2ELi2ELi64ELb0ELb0EEEJSG_NS5_IJNSW_ISE_SB_EENSW_INSA_ILi64EEESB_EEEEESH_SI_SH_SI_NS1G_6fusion15FusionCallbacksIS1K_NS1P_17LinearCombinationISH_fSH_fLNS_15FloatRoundStyleE2EEESG_S1O_JEEENS4_5SM1004TMEM4LOAD26SM100_TMEM_LOAD_32dp32b64xES13_NS14_INS15_ILi2ELi4ELi3EEES18_NSW_INS5_IJS19_S1M_EEENS5_IJS1M_SB_EEEEEEENS4_39AutoVectorizingCopyWithAssumedAlignmentILi128EEENS4_14SM90_TMA_STOREES23_S25_S25_EEEvvEEEEvNT_6ParamsE --------------------------
	.section	.text._ZN7cutlass13device_kernelINS_4gemm6kernel13GemmUniversalIN4cute5tupleIJiiiiEEENS1_10collective13CollectiveMmaINS1_35MainloopSm100TmaUmmaWarpSpecializedILi24ELi2ELi4ENS5_IJNS4_1CILi1EEESB_SB_EEEEENS5_IJNSA_ILi128EEESE_NSA_ILi32EEEEEENS_12float_e4m3_tENS5_IJlSB_lEEENS_12float_e5m2_tESI_NS4_8TiledMMAINS4_8MMA_AtomIJNS4_10MMA_TraitsINS4_19SM100_MMA_F8F6F4_SSEJSH_SJ_fSE_SE_NS4_17integral_constantINS4_4UMMA5MajorELSQ_0EEESR_NSO_INSP_7ScaleInELSS_0EEEST_EEEEEENS4_6LayoutISC_NS5_IJNSA_ILi0EEESX_SX_EEEEENS5_IJNS4_10UnderscoreES10_S10_EEEEENS4_13SM90_TMA_LOADENS4_14ComposedLayoutINS4_7SwizzleILi1ELi4ELi3EEENS4_18smem_ptr_flag_bitsILi8EEENSW_INS5_IJNSA_ILi8EEESF_EEENS5_IJSF_SB_EEEEEEEvNS4_8identityES13_S1D_vS1E_EENS_8epilogue10collective18CollectiveEpilogueINS1G_23Sm100TmaWarpSpecializedILi2ELi2ELi64ELb0ELb0EEEJSG_NS5_IJNSW_ISE_SB_EENSW_INSA_ILi64EEESB_EEEEESH_SI_SH_SI_NS1G_6fusion15FusionCallbacksIS1K_NS1P_17LinearCombinationISH_fSH_fLNS_15FloatRoundStyleE2EEESG_S1O_JEEENS4_5SM1004TMEM4LOAD26SM100_TMEM_LOAD_32dp32b64xES13_NS14_INS15_ILi2ELi4ELi3EEES18_NSW_INS5_IJS19_S1M_EEENS5_IJS1M_SB_EEEEEEENS4_39AutoVectorizingCopyWithAssumedAlignmentILi128EEENS4_14SM90_TMA_STOREES23_S25_S25_EEEvvEEEEvNT_6ParamsE,"ax",@progbits
	.align	128
.text._ZN7cutlass13device_kernelINS_4gemm6kernel13GemmUniversalIN4cute5tupleIJiiiiEEENS1_10collective13CollectiveMmaINS1_35MainloopSm100TmaUmmaWarpSpecializedILi24ELi2ELi4ENS5_IJNS4_1CILi1EEESB_SB_EEEEENS5_IJNSA_ILi128EEESE_NSA_ILi32EEEEEENS_12float_e4m3_tENS5_IJlSB_lEEENS_12float_e5m2_tESI_NS4_8TiledMMAINS4_8MMA_AtomIJNS4_10MMA_TraitsINS4_19SM100_MMA_F8F6F4_SSEJSH_SJ_fSE_SE_NS4_17integral_constantINS4_4UMMA5MajorELSQ_0EEESR_NSO_INSP_7ScaleInELSS_0EEEST_EEEEEENS4_6LayoutISC_NS5_IJNSA_ILi0EEESX_SX_EEEEENS5_IJNS4_10UnderscoreES10_S10_EEEEENS4_13SM90_TMA_LOADENS4_14ComposedLayoutINS4_7SwizzleILi1ELi4ELi3EEENS4_18smem_ptr_flag_bitsILi8EEENSW_INS5_IJNSA_ILi8EEESF_EEENS5_IJSF_SB_EEEEEEEvNS4_8identityES13_S1D_vS1E_EENS_8epilogue10collective18CollectiveEpilogueINS1G_23Sm100TmaWarpSpecializedILi2ELi2ELi64ELb0ELb0EEEJSG_NS5_IJNSW_ISE_SB_EENSW_INSA_ILi64EEESB_EEEEESH_SI_SH_SI_NS1G_6fusion15FusionCallbacksIS1K_NS1P_17LinearCombinationISH_fSH_fLNS_15FloatRoundStyleE2EEESG_S1O_JEEENS4_5SM1004TMEM4LOAD26SM100_TMEM_LOAD_32dp32b64xES13_NS14_INS15_ILi2ELi4ELi3EEES18_NSW_INS5_IJS19_S1M_EEENS5_IJS1M_SB_EEEEEEENS4_39AutoVectorizingCopyWithAssumedAlignmentILi128EEENS4_14SM90_TMA_STOREES23_S25_S25_EEEvvEEEEvNT_6ParamsE:
        .type           _ZN7cutlass13device_kernelINS_4gemm6kernel13GemmUniversalIN4cute5tupleIJiiiiEEENS1_10collective13CollectiveMmaINS1_35MainloopSm100TmaUmmaWarpSpecializedILi24ELi2ELi4ENS5_IJNS4_1CILi1EEESB_SB_EEEEENS5_IJNSA_ILi128EEESE_NSA_ILi32EEEEEENS_12float_e4m3_tENS5_IJlSB_lEEENS_12float_e5m2_tESI_NS4_8TiledMMAINS4_8MMA_AtomIJNS4_10MMA_TraitsINS4_19SM100_MMA_F8F6F4_SSEJSH_SJ_fSE_SE_NS4_17integral_constantINS4_4UMMA5MajorELSQ_0EEESR_NSO_INSP_7ScaleInELSS_0EEEST_EEEEEENS4_6LayoutISC_NS5_IJNSA_ILi0EEESX_SX_EEEEENS5_IJNS4_10UnderscoreES10_S10_EEEEENS4_13SM90_TMA_LOADENS4_14ComposedLayoutINS4_7SwizzleILi1ELi4ELi3EEENS4_18smem_ptr_flag_bitsILi8EEENSW_INS5_IJNSA_ILi8EEESF_EEENS5_IJSF_SB_EEEEEEEvNS4_8identityES13_S1D_vS1E_EENS_8epilogue10collective18CollectiveEpilogueINS1G_23Sm100TmaWarpSpecializedILi2ELi2ELi64ELb0ELb0EEEJSG_NS5_IJNSW_ISE_SB_EENSW_INSA_ILi64EEESB_EEEEESH_SI_SH_SI_NS1G_6fusion15FusionCallbacksIS1K_NS1P_17LinearCombinationISH_fSH_fLNS_15FloatRoundStyleE2EEESG_S1O_JEEENS4_5SM1004TMEM4LOAD26SM100_TMEM_LOAD_32dp32b64xES13_NS14_INS15_ILi2ELi4ELi3EEES18_NSW_INS5_IJS19_S1M_EEENS5_IJS1M_SB_EEEEEEENS4_39AutoVectorizingCopyWithAssumedAlignmentILi128EEENS4_14SM90_TMA_STOREES23_S25_S25_EEEvvEEEEvNT_6ParamsE,@function
        .size           _ZN7cutlass13device_kernelINS_4gemm6kernel13GemmUniversalIN4cute5tupleIJiiiiEEENS1_10collective13CollectiveMmaINS1_35MainloopSm100TmaUmmaWarpSpecializedILi24ELi2ELi4ENS5_IJNS4_1CILi1EEESB_SB_EEEEENS5_IJNSA_ILi128EEESE_NSA_ILi32EEEEEENS_12float_e4m3_tENS5_IJlSB_lEEENS_12float_e5m2_tESI_NS4_8TiledMMAINS4_8MMA_AtomIJNS4_10MMA_TraitsINS4_19SM100_MMA_F8F6F4_SSEJSH_SJ_fSE_SE_NS4_17integral_constantINS4_4UMMA5MajorELSQ_0EEESR_NSO_INSP_7ScaleInELSS_0EEEST_EEEEEENS4_6LayoutISC_NS5_IJNSA_ILi0EEESX_SX_EEEEENS5_IJNS4_10UnderscoreES10_S10_EEEEENS4_13SM90_TMA_LOADENS4_14ComposedLayoutINS4_7SwizzleILi1ELi4ELi3EEENS4_18smem_ptr_flag_bitsILi8EEENSW_INS5_IJNSA_ILi8EEESF_EEENS5_IJSF_SB_EEEEEEEvNS4_8identityES13_S1D_vS1E_EENS_8epilogue10collective18CollectiveEpilogueINS1G_23Sm100TmaWarpSpecializedILi2ELi2ELi64ELb0ELb0EEEJSG_NS5_IJNSW_ISE_SB_EENSW_INSA_ILi64EEESB_EEEEESH_SI_SH_SI_NS1G_6fusion15FusionCallbacksIS1K_NS1P_17LinearCombinationISH_fSH_fLNS_15FloatRoundStyleE2EEESG_S1O_JEEENS4_5SM1004TMEM4LOAD26SM100_TMEM_LOAD_32dp32b64xES13_NS14_INS15_ILi2ELi4ELi3EEES18_NSW_INS5_IJS19_S1M_EEENS5_IJS1M_SB_EEEEEEENS4_39AutoVectorizingCopyWithAssumedAlignmentILi128EEENS4_14SM90_TMA_STOREES23_S25_S25_EEEvvEEEEvNT_6ParamsE,(.L_x_204 - _ZN7cutlass13device_kernelINS_4gemm6kernel13GemmUniversalIN4cute5tupleIJiiiiEEENS1_10collective13CollectiveMmaINS1_35MainloopSm100TmaUmmaWarpSpecializedILi24ELi2ELi4ENS5_IJNS4_1CILi1EEESB_SB_EEEEENS5_IJNSA_ILi128EEESE_NSA_ILi32EEEEEENS_12float_e4m3_tENS5_IJlSB_lEEENS_12float_e5m2_tESI_NS4_8TiledMMAINS4_8MMA_AtomIJNS4_10MMA_TraitsINS4_19SM100_MMA_F8F6F4_SSEJSH_SJ_fSE_SE_NS4_17integral_constantINS4_4UMMA5MajorELSQ_0EEESR_NSO_INSP_7ScaleInELSS_0EEEST_EEEEEENS4_6LayoutISC_NS5_IJNSA_ILi0EEESX_SX_EEEEENS5_IJNS4_10UnderscoreES10_S10_EEEEENS4_13SM90_TMA_LOADENS4_14ComposedLayoutINS4_7SwizzleILi1ELi4ELi3EEENS4_18smem_ptr_flag_bitsILi8EEENSW_INS5_IJNSA_ILi8EEESF_EEENS5_IJSF_SB_EEEEEEEvNS4_8identityES13_S1D_vS1E_EENS_8epilogue10collective18CollectiveEpilogueINS1G_23Sm100TmaWarpSpecializedILi2ELi2ELi64ELb0ELb0EEEJSG_NS5_IJNSW_ISE_SB_EENSW_INSA_ILi64EEESB_EEEEESH_SI_SH_SI_NS1G_6fusion15FusionCallbacksIS1K_NS1P_17LinearCombinationISH_fSH_fLNS_15FloatRoundStyleE2EEESG_S1O_JEEENS4_5SM1004TMEM4LOAD26SM100_TMEM_LOAD_32dp32b64xES13_NS14_INS15_ILi2ELi4ELi3EEES18_NSW_INS5_IJS19_S1M_EEENS5_IJS1M_SB_EEEEEEENS4_39AutoVectorizingCopyWithAssumedAlignmentILi128EEENS4_14SM90_TMA_STOREES23_S25_S25_EEEvvEEEEvNT_6ParamsE)
        .other          _ZN7cutlass13device_kernelINS_4gemm6kernel13GemmUniversalIN4cute5tupleIJiiiiEEENS1_10collective13CollectiveMmaINS1_35MainloopSm100TmaUmmaWarpSpecializedILi24ELi2ELi4ENS5_IJNS4_1CILi1EEESB_SB_EEEEENS5_IJNSA_ILi128EEESE_NSA_ILi32EEEEEENS_12float_e4m3_tENS5_IJlSB_lEEENS_12float_e5m2_tESI_NS4_8TiledMMAINS4_8MMA_AtomIJNS4_10MMA_TraitsINS4_19SM100_MMA_F8F6F4_SSEJSH_SJ_fSE_SE_NS4_17integral_constantINS4_4UMMA5MajorELSQ_0EEESR_NSO_INSP_7ScaleInELSS_0EEEST_EEEEEENS4_6LayoutISC_NS5_IJNSA_ILi0EEESX_SX_EEEEENS5_IJNS4_10UnderscoreES10_S10_EEEEENS4_13SM90_TMA_LOADENS4_14ComposedLayoutINS4_7SwizzleILi1ELi4ELi3EEENS4_18smem_ptr_flag_bitsILi8EEENSW_INS5_IJNSA_ILi8EEESF_EEENS5_IJSF_SB_EEEEEEEvNS4_8identityES13_S1D_vS1E_EENS_8epilogue10collective18CollectiveEpilogueINS1G_23Sm100TmaWarpSpecializedILi2ELi2ELi64ELb0ELb0EEEJSG_NS5_IJNSW_ISE_SB_EENSW_INSA_ILi64EEESB_EEEEESH_SI_SH_SI_NS1G_6fusion15FusionCallbacksIS1K_NS1P_17LinearCombinationISH_fSH_fLNS_15FloatRoundStyleE2EEESG_S1O_JEEENS4_5SM1004TMEM4LOAD26SM100_TMEM_LOAD_32dp32b64xES13_NS14_INS15_ILi2ELi4ELi3EEES18_NSW_INS5_IJS19_S1M_EEENS5_IJS1M_SB_EEEEEEENS4_39AutoVectorizingCopyWithAssumedAlignmentILi128EEENS4_14SM90_TMA_STOREES23_S25_S25_EEEvvEEEEvNT_6ParamsE,@"STO_CUDA_ENTRY STV_DEFAULT"
_ZN7cutlass13device_kernelINS_4gemm6kernel13GemmUniversalIN4cute5tupleIJiiiiEEENS1_10collective13CollectiveMmaINS1_35MainloopSm100TmaUmmaWarpSpecializedILi24ELi2ELi4ENS5_IJNS4_1CILi1EEESB_SB_EEEEENS5_IJNSA_ILi128EEESE_NSA_ILi32EEEEEENS_12float_e4m3_tENS5_IJlSB_lEEENS_12float_e5m2_tESI_NS4_8TiledMMAINS4_8MMA_AtomIJNS4_10MMA_TraitsINS4_19SM100_MMA_F8F6F4_SSEJSH_SJ_fSE_SE_NS4_17integral_constantINS4_4UMMA5MajorELSQ_0EEESR_NSO_INSP_7ScaleInELSS_0EEEST_EEEEEENS4_6LayoutISC_NS5_IJNSA_ILi0EEESX_SX_EEEEENS5_IJNS4_10UnderscoreES10_S10_EEEEENS4_13SM90_TMA_LOADENS4_14ComposedLayoutINS4_7SwizzleILi1ELi4ELi3EEENS4_18smem_ptr_flag_bitsILi8EEENSW_INS5_IJNSA_ILi8EEESF_EEENS5_IJSF_SB_EEEEEEEvNS4_8identityES13_S1D_vS1E_EENS_8epilogue10collective18CollectiveEpilogueINS1G_23Sm100TmaWarpSpecializedILi2ELi2ELi64ELb0ELb0EEEJSG_NS5_IJNSW_ISE_SB_EENSW_INSA_ILi64EEESB_EEEEESH_SI_SH_SI_NS1G_6fusion15FusionCallbacksIS1K_NS1P_17LinearCombinationISH_fSH_fLNS_15FloatRoundStyleE2EEESG_S1O_JEEENS4_5SM1004TMEM4LOAD26SM100_TMEM_LOAD_32dp32b64xES13_NS14_INS15_ILi2ELi4ELi3EEES18_NSW_INS5_IJS19_S1M_EEENS5_IJS1M_SB_EEEEEEENS4_39AutoVectorizingCopyWithAssumedAlignmentILi128EEENS4_14SM90_TMA_STOREES23_S25_S25_EEEvvEEEEvNT_6ParamsE:
[----:B------:R-:W1:Y:S01]  /*0000*/  LDC R1, c[0x0][0x37c] ;  /* 0x0000df00ff017b82 */ /* 0x000e620000000800 */
[----:B------:R-:W2:Y:S01]  /*0010*/  S2R R189, SR_TID.X ;  /* 0x0000000000bd7919 */ /* 0x000ea20000002100 */
[----:B------:R-:W3:Y:S01]  /*0020*/  LDCU.64 UR4, c[0x0][0x890] ;  /* 0x00011200ff0477ac */ /* 0x000ee20008000a00 */
[----:B------:R-:W-:Y:S02]  /*0030*/  PRMT R171, RZ, 0x7610, R171 ;  /* 0x00007610ffab7816 */ /* 0x000fe400000000ab */
[----:B------:R-:W-:Y:S01]  /*0040*/  ELECT P5, URZ, PT ;  /* 0x0000000000ff782f */ /* 0x000fe200038a0000 */
[----:B------:R-:W4:Y:S01]  /*0050*/  LDCU.64 UR46, c[0x0][0x358] ;  /* 0x00006b00ff2e77ac */ /* 0x000f220008000a00 */
[----:B---3--:R-:W-:-:S04]  /*0060*/  UISETP.NE.U32.AND UP0, UPT, UR4, URZ, UPT ;  /* 0x000000ff0400728c */ /* 0x008fc8000bf05070 */
[----:B------:R-:W-:Y:S01]  /*0070*/  UISETP.NE.AND.EX UP0, UPT, UR5, URZ, UPT, UP0 ;  /* 0x000000ff0500728c */ /* 0x000fe2000bf05300 */
[----:B--2---:R-:W-:-:S05]  /*0080*/  SHF.R.U32.HI R173, RZ, 0x5, R189 ;  /* 0x00000005ffad7819 */ /* 0x004fca00000116bd */
[----:B------:R-:W2:Y:S02]  /*0090*/  SHFL.IDX PT, R0, R173, RZ, 0x1f ;  /* 0x00001fffad007589 */ /* 0x000ea400000e0000 */
[----:B--2---:R-:W-:Y:S01]  /*00a0*/  R2UR UR8, R0 ;  /* 0x00000000000872ca */ /* 0x004fe200000e0000 */
[----:B-1--4-:R-:W-:-:S14]  /*00b0*/  BRA.U UP0, `(.L_x_0) ;  /* 0x00000001002c7547 */ /* 0x012fdc000b800000 */
[----:B------:R-:W1:Y:S02]  /*00c0*/  LDCU.64 UR6, c[0x0][0x888] ;  /* 0x00011100ff0677ac */ /* 0x000e640008000a00 */
[----:B-1----:R-:W-:-:S04]  /*00d0*/  UISETP.NE.U32.AND UP0, UPT, UR6, URZ, UPT ;  /* 0x000000ff0600728c */ /* 0x002fc8000bf05070 */
[----:B------:R-:W-:-:S09]  /*00e0*/  UISETP.NE.AND.EX UP0, UPT, UR7, URZ, UPT, UP0 ;  /* 0x000000ff0700728c */ /* 0x000fd2000bf05300 */
[----:B------:R-:W-:Y:S05]  /*00f0*/  BRA.U !UP0, `(.L_x_1) ;  /* 0x0000000108107547 */ /* 0x000fea000b800000 */
[----:B------:R-:W1:Y:S02]  /*0100*/  LDC.64 R2, c[0x0][0x888] ;  /* 0x00022200ff027b82 */ /* 0x000e640000000a00 */
[----:B-1----:R1:W5:Y:S01]  /*0110*/  LDG.E R81, desc[UR46][R2.64] ;  /* 0x0000002e02517981 */ /* 0x002362000c1e1900 */
[----:B------:R-:W-:Y:S01]  /*0120*/  HFMA2 R171, -RZ, RZ, 0, 5.9604644775390625e-08 ;  /* 0x00000001ffab7431 */ /* 0x000fe200000001ff */
[----:B------:R-:W-:Y:S05]  /*0130*/  BRA `(.L_x_0) ;  /* 0x00000000000c7947 */ /* 0x000fea0003800000 */
.L_x_1:
[----:B------:R-:W1:Y:S01]  /*0140*/  LDCU UR6, c[0x0][0x880] ;  /* 0x00011000ff0677ac */ /* 0x000e620008000800 */
[----:B------:R-:W-:Y:S01]  /*0150*/  HFMA2 R171, -RZ, RZ, 0, 5.9604644775390625e-08 ;  /* 0x00000001ffab7431 */ /* 0x000fe200000001ff */
[----:B-1----:R-:W-:-:S07]  /*0160*/  MOV R81, UR6 ;  /* 0x0000000600517c02 */ /* 0x002fce0008000f00 */
.L_x_0:
[----:B------:R-:W2:Y:S02]  /*0170*/  LDCU.64 UR6, c[0x0][0x8b0] ;  /* 0x00011600ff0677ac */ /* 0x000ea40008000a00 */
[----:B--2---:R-:W-:-:S04]  /*0180*/  UISETP.NE.U32.AND UP0, UPT, UR6, URZ, UPT ;  /* 0x000000ff0600728c */ /* 0x004fc8000bf05070 */
[----:B------:R-:W-:-:S09]  /*0190*/  UISETP.NE.AND.EX UP0, UPT, UR7, URZ, UPT, UP0 ;  /* 0x000000ff0700728c */ /* 0x000fd2000bf05300 */
[----:B------:R-:W-:Y:S05]  /*01a0*/  BRA.U UP0, `(.L_x_2) ;  /* 0x0000000100247547 */ /* 0x000fea000b800000 */
[----:B------:R-:W2:Y:S02]  /*01b0*/  LDCU.64 UR6, c[0x0][0x8a8] ;  /* 0x00011500ff0677ac */ /* 0x000ea40008000a00 */
[----:B--2---:R-:W-:-:S04]  /*01c0*/  UISETP.NE.U32.AND UP0, UPT, UR6, URZ, UPT ;  /* 0x000000ff0600728c */ /* 0x004fc8000bf05070 */
[----:B------:R-:W-:-:S09]  /*01d0*/  UISETP.NE.AND.EX UP0, UPT, UR7, URZ, UPT, UP0 ;  /* 0x000000ff0700728c */ /* 0x000fd2000bf05300 */
[----:B------:R-:W-:Y:S05]  /*01e0*/  BRA.U !UP0, `(.L_x_3) ;  /* 0x00000001080c7547 */ /* 0x000fea000b800000 */
[----:B------:R-:W2:Y:S02]  /*01f0*/  LDC.64 R78, c[0x0][0x8a8] ;  /* 0x00022a00ff4e7b82 */ /* 0x000ea40000000a00 */
[----:B--2---:R2:W5:Y:S01]  /*0200*/  LDG.E R78, desc[UR46][R78.64] ;  /* 0x0000002e4e4e7981 */ /* 0x004562000c1e1900 */
[----:B------:R-:W-:Y:S05]  /*0210*/  BRA `(.L_x_2) ;  /* 0x0000000000087947 */ /* 0x000fea0003800000 */
.L_x_3:
[----:B------:R-:W2:Y:S02]  /*0220*/  LDCU UR6, c[0x0][0x8a0] ;  /* 0x00011400ff0677ac */ /* 0x000ea40008000800 */
[----:B--2---:R-:W-:Y:S02]  /*0230*/  MOV R78, UR6 ;  /* 0x00000006004e7c02 */ /* 0x004fe40008000f00 */
.L_x_2:
[----:B------:R-:W-:Y:S01]  /*0240*/  IMAD.U32 R0, RZ, RZ, UR8 ;  /* 0x00000008ff007e24 */ /* 0x000fe2000f8e00ff */
[----:B------:R-:W-:Y:S04]  /*0250*/  BSSY.RECONVERGENT B0, `(.L_x_4) ;  /* 0x000000c000007945 */ /* 0x000fe80003800200 */
[C---:B------:R-:W-:Y:S02]  /*0260*/  ISETP.NE.OR P1, PT, R0.reuse, 0x1, !P5 ;  /* 0x000000010000780c */ /* 0x040fe40006f25670 */
[----:B------:R-:W-:-:S11]  /*0270*/  ISETP.NE.OR P0, PT, R0, 0x3, !P5 ;  /* 0x000000030000780c */ /* 0x000fd60006f05670 */
[----:B------:R-:W-:Y:S05]  /*0280*/  @P1 BRA `(.L_x_5) ;  /* 0x0000000000201947 */ /* 0x000fea0003800000 */
[----:B------:R-:W3:Y:S02]  /*0290*/  LDCU.64 UR6, c[0x0][0x348] ;  /* 0x00006900ff0677ac */ /* 0x000ee40008000a00 */
[----:B---3--:R-:W-:Y:S02]  /*02a0*/  UIADD3 UR10, UP1, UPT, UR6, 0x80, URZ ;  /* 0x00000080060a7890 */ /* 0x008fe4000ff3e0ff */
[----:B------:R-:W-:Y:S02]  /*02b0*/  UIADD3 UR6, UP0, UPT, UR6, 0x180, URZ ;  /* 0x0000018006067890 */ /* 0x000fe4000ff1e0ff */
[----:B------:R-:W-:Y:S02]  /*02c0*/  UIADD3.X UR11, UPT, UPT, URZ, UR7, URZ, UP1, !UPT ;  /* 0x00000007ff0b7290 */ /* 0x000fe40008ffe4ff */
[----:B------:R-:W-:-:S07]  /*02d0*/  UIADD3.X UR7, UPT, UPT, URZ, UR7, URZ, UP0, !UPT ;  /* 0x00000007ff077290 */ /* 0x000fce00087fe4ff */
[----:B------:R3:W-:Y:S02]  /*02e0*/  UTMACCTL.PF [UR10] ;  /* 0x000000000a0079b9 */ /* 0x0007e40008040000 */
[----:B------:R3:W-:Y:S02]  /*02f0*/  UTMACCTL.PF [UR6] ;  /* 0x00000000060079b9 */ /* 0x0007e40008040000 */
[----:B---3--:R-:W-:Y:S01]  /*0300*/  NOP ;  /* 0x0000000000007918 */ /* 0x008fe20000000000 */
.L_x_5:
[----:B------:R-:W-:Y:S05]  /*0310*/  BSYNC.RECONVERGENT B0 ;  /* 0x0000000000007941 */ /* 0x000fea0003800200 */
.L_x_4:
[----:B------:R-:W-:Y:S04]  /*0320*/  BSSY.RECONVERGENT B0, `(.L_x_6) ;  /* 0x000000a000007945 */ /* 0x000fe80003800200 */
        /* <DEDUP_REMOVED lines=9> */
.L_x_7:
[----:B------:R-:W-:Y:S05]  /*03c0*/  BSYNC.RECONVERGENT B0 ;  /* 0x0000000000007941 */ /* 0x000fea0003800200 */
.L_x_6:
[----:B------:R-:W3:Y:S01]  /*03d0*/  LDCU.64 UR6, c[0x0][0x888] ;  /* 0x00011100ff0677ac */ /* 0x000ee20008000a00 */
[----:B------:R-:W-:Y:S02]  /*03e0*/  UISETP.EQ.U32.AND UP1, UPT, UR4, URZ, UPT ;  /* 0x000000ff0400728c */ /* 0x000fe4000bf22070 */
[----:B------:R-:W-:Y:S02]  /*03f0*/  UPLOP3.LUT UP2, UPT, UPT, UPT, UPT, 0x80, 0x8 ;  /* 0x000000000008789c */ /* 0x000fe40003f4f070 */
[----:B---3--:R-:W-:-:S04]  /*0400*/  UISETP.NE.U32.AND UP0, UPT, UR6, URZ, UPT ;  /* 0x000000ff0600728c */ /* 0x008fc8000bf05070 */
[----:B------:R-:W-:-:S04]  /*0410*/  UISETP.NE.AND.EX UP0, UPT, UR7, URZ, UPT, UP0 ;  /* 0x000000ff0700728c */ /* 0x000fc8000bf05300 */
[----:B------:R-:W-:-:S04]  /*0420*/  UISETP.EQ.OR.EX UP3, UPT, UR5, URZ, !UP0, UP1 ;  /* 0x000000ff0500728c */ /* 0x000fc8000c762710 */
[----:B------:R-:W-:-:S05]  /*0430*/  UP2UR UR50, UPR, URZ, 0x8 ;  /* 0x00000008ff327883 */ /* 0x000fca0008000000 */
[----:B------:R-:W-:Y:S07]  /*0440*/  BRA.U !UP3, `(.L_x_8) ;  /* 0x000000010b207547 */ /* 0x000fee000b800000 */
[----:B------:R-:W-:Y:S01]  /*0450*/  UISETP.NE.U32.AND UP2, UPT, UR4, URZ, UPT ;  /* 0x000000ff0400728c */ /* 0x000fe2000bf45070 */
[----:B-----5:R-:W-:Y:S01]  /*0460*/  FSETP.NEU.AND P0, PT, R81, RZ, PT ;  /* 0x000000ff5100720b */ /* 0x020fe20003f0d000 */
[----:B------:R-:W-:Y:S02]  /*0470*/  USEL UR4, URZ, 0xffffffff, UP0 ;  /* 0xffffffffff047887 */ /* 0x000fe40008000000 */
[----:B------:R-:W-:-:S10]  /*0480*/  UISETP.NE.AND.EX UP2, UPT, UR5, URZ, UPT, UP2 ;  /* 0x000000ff0500728c */ /* 0x000fd4000bf45320 */
[----:B------:R-:W-:Y:S01]  /*0490*/  VOTEU.ANY UP1, P0 ;  /* 0x0000000000ff7886 */ /* 0x000fe20000020100 */
[----:B------:R-:W-:-:S04]  /*04a0*/  @!UP2 USEL UR4, URZ, 0xffffffff, UP1 ;  /* 0xffffffffff04a887 */ /* 0x000fc80008800000 */
[----:B------:R-:W-:-:S04]  /*04b0*/  ULOP3.LUT UR4, UR4, 0x1, URZ, 0xc0, !UPT ;  /* 0x0000000104047892 */ /* 0x000fc8000f8ec0ff */
[----:B------:R-:W-:-:S11]  /*04c0*/  UISETP.NE.U32.AND UP2, UPT, UR4, 0x1, UPT ;  /* 0x000000010400788c */ /* 0x000fd6000bf45070 */
.L_x_8:
[----:B-1----:R-:W1:Y:S01]  /*04d0*/  SHFL.IDX PT, R2, R173, RZ, 0x1f ;  /* 0x00001fffad027589 */ /* 0x002e6200000e0000 */
[----:B------:R-:W-:-:S04]  /*04e0*/  UISETP.NE.AND UP1, UPT, UR8, 0x2, UPT ;  /* 0x000000020800788c */ /* 0x000fc8000bf25270 */
[----:B------:R-:W-:Y:S01]  /*04f0*/  USEL UR6, URZ, 0x1, UP1 ;  /* 0x00000001ff067887 */ /* 0x000fe20008800000 */
[----:B-1----:R-:W-:-:S13]  /*0500*/  ISETP.NE.AND P0, PT, R2, RZ, PT ;  /* 0x000000ff0200720c */ /* 0x002fda0003f05270 */
[----:B------:R-:W-:Y:S05]  /*0510*/  @P0 BRA `(.L_x_9) ;  /* 0x0000000000f40947 */ /* 0x000fea0003800000 */
[----:B------:R-:W-:Y:S01]  /*0520*/  ELECT P0, URZ, PT ;  /* 0x0000000000ff782f */ /* 0x000fe20003800000 */
[----:B------:R-:W-:-:S12]  /*0530*/  BSSY.RECONVERGENT B0, `(.L_x_9) ;  /* 0x000003b000007945 */ /* 0x000fd80003800200 */
[----:B------:R-:W-:Y:S05]  /*0540*/  @!P0 BRA `(.L_x_10) ;  /* 0x0000000000e48947 */ /* 0x000fea0003800000 */
[----:B------:R-:W1:Y:S01]  /*0550*/  S2UR UR5, SR_CgaCtaId ;  /* 0x00000000000579c3 */ /* 0x000e620000008800 */
[----:B------:R-:W-:Y:S01]  /*0560*/  UMOV UR7, 0x400 ;  /* 0x0000040000077882 */ /* 0x000fe20000000000 */
[----:B------:R-:W-:Y:S02]  /*0570*/  UMOV UR4, 0x1 ;  /* 0x0000000100047882 */ /* 0x000fe40000000000 */
[----:B------:R-:W-:-:S04]  /*0580*/  UIADD3 UR10, UPT, UPT, -UR4, 0x100000, URZ ;  /* 0x00100000040a7890 */ /* 0x000fc8000fffe1ff */
[----:B------:R-:W-:Y:S02]  /*0590*/  USHF.L.U32 UR11, UR10, 0xb, URZ ;  /* 0x0000000b0a0b7899 */ /* 0x000fe400080006ff */
[----:B------:R-:W-:Y:S02]  /*05a0*/  USHF.L.U32 UR10, UR10, 0x1, URZ ;  /* 0x000000010a0a7899 */ /* 0x000fe400080006ff */
[----:B-1----:R-:W-:Y:S01]  /*05b0*/  ULEA UR5, UR5, UR7, 0x18 ;  /* 0x0000000705057291 */ /* 0x002fe2000f8ec0ff */
[----:B------:R-:W1:Y:S11]  /*05c0*/  FENCE.VIEW.ASYNC.S ;  /* 0x00000000000073c6 */ /* 0x000e760000000000 */
[----:B-1----:R1:W3:Y:S01]  /*05d0*/  SYNCS.EXCH.64 URZ, [UR5], UR10 ;  /* 0x0000000a05ff75b2 */ /* 0x0022e20008000100 */
[----:B------:R1:W4:Y:S01]  /*05e0*/  SYNCS.EXCH.64 URZ, [UR5+0xc0], UR10 ;  /* 0x0000c00a05ff75b2 */ /* 0x0003220008000100 */
[----:B------:R1:W1:Y:S01]  /*05f0*/  SYNCS.EXCH.64 URZ, [UR5+0x8], UR10 ;  /* 0x0000080a05ff75b2 */ /* 0x0002620008000100 */
        /* <DEDUP_REMOVED lines=45> */
[----:B---34-:R-:W-:Y:S01]  /*08d0*/  NOP ;  /* 0x0000000000007918 */ /* 0x018fe20000000000 */
.L_x_10:
[----:B-1----:R-:W-:Y:S05]  /*08e0*/  BSYNC.RECONVERGENT B0 ;  /* 0x0000000000007941 */ /* 0x002fea0003800200 */
.L_x_9:
[----:B------:R-:W1:Y:S01]  /*08f0*/  SHFL.IDX PT, R2, R173, RZ, 0x1f ;  /* 0x00001fffad027589 */ /* 0x000e6200000e0000 */
[----:B------:R-:W-:Y:S01]  /*0900*/  NOP ;  /* 0x0000000000007918 */ /* 0x000fe20000000000 */
[----:B-1----:R-:W-:-:S13]  /*0910*/  ISETP.NE.AND P0, PT, R2, 0x1, PT ;  /* 0x000000010200780c */ /* 0x002fda0003f05270 */
[----:B------:R-:W-:Y:S05]  /*0920*/  @P0 BRA `(.L_x_11) ;  /* 0x0000000000480947 */ /* 0x000fea0003800000 */
[----:B------:R-:W1:Y:S01]  /*0930*/  S2UR UR7, SR_CgaCtaId ;  /* 0x00000000000779c3 */ /* 0x000e620000008800 */
[----:B------:R-:W-:Y:S01]  /*0940*/  UMOV UR9, 0x400 ;  /* 0x0000040000097882 */ /* 0x000fe20000000000 */
[----:B------:R-:W-:Y:S01]  /*0950*/  UMOV UR5, 0x20 ;  /* 0x0000002000057882 */ /* 0x000fe20000000000 */
[----:B------:R-:W-:Y:S01]  /*0960*/  UMOV UR4, 0x80 ;  /* 0x0000008000047882 */ /* 0x000fe20000000000 */
[----:B------:R-:W-:-:S04]  /*0970*/  UIADD3 UR10, UPT, UPT, -UR5, 0x100000, URZ ;  /* 0x00100000050a7890 */ /* 0x000fc8000fffe1ff */
[----:B------:R-:W-:Y:S02]  /*0980*/  USHF.L.U32 UR11, UR10, 0xb, URZ ;  /* 0x0000000b0a0b7899 */ /* 0x000fe400080006ff */
[----:B------:R-:W-:Y:S02]  /*0990*/  USHF.L.U32 UR10, UR10, 0x1, URZ ;  /* 0x000000010a0a7899 */ /* 0x000fe400080006ff */
[----:B------:R-:W-:-:S04]  /*09a0*/  UIADD3 UR4, UPT, UPT, -UR4, 0x100000, URZ ;  /* 0x0010000004047890 */ /* 0x000fc8000fffe1ff */
[----:B------:R-:W-:Y:S02]  /*09b0*/  USHF.L.U32 UR5, UR4, 0xb, URZ ;  /* 0x0000000b04057899 */ /* 0x000fe400080006ff */
[----:B------:R-:W-:Y:S01]  /*09c0*/  USHF.L.U32 UR4, UR4, 0x1, URZ ;  /* 0x0000000104047899 */ /* 0x000fe200080006ff */
[----:B------:R-:W-:Y:S01]  /*09d0*/  ELECT P0, URZ, PT ;  /* 0x0000000000ff782f */ /* 0x000fe20003800000 */
[----:B-1----:R-:W-:Y:S01]  /*09e0*/  ULEA UR7, UR7, UR9, 0x18 ;  /* 0x0000000907077291 */ /* 0x002fe2000f8ec0ff */
[----:B------:R-:W1:Y:S11]  /*09f0*/  FENCE.VIEW.ASYNC.S ;  /* 0x00000000000073c6 */ /* 0x000e760000000000 */
[----:B-1----:R1:W3:Y:S01]  /*0a00*/  SYNCS.EXCH.64 URZ, [UR7+0x180], UR10 ;  /* 0x0001800a07ff75b2 */ /* 0x0022e20008000100 */
[----:B------:R1:W4:Y:S01]  /*0a10*/  SYNCS.EXCH.64 URZ, [UR7+0x190], UR4 ;  /* 0x0001900407ff75b2 */ /* 0x0003220008000100 */
[----:B------:R1:W1:Y:S01]  /*0a20*/  SYNCS.EXCH.64 URZ, [UR7+0x188], UR10 ;  /* 0x0001880a07ff75b2 */ /* 0x0002620008000100 */
[----:B------:R1:W1:Y:S01]  /*0a30*/  SYNCS.EXCH.64 URZ, [UR7+0x198], UR4 ;  /* 0x0001980407ff75b2 */ /* 0x0002620008000100 */
[----:B------:R-:W-:Y:S01]  /*0a40*/  NOP ;  /* 0x0000000000007918 */ /* 0x000fe20000000000 */
.L_x_11:
[----:B------:R-:W2:Y:S01]  /*0a50*/  SHFL.IDX PT, R2, R173, RZ, 0x1f ;  /* 0x00001fffad027589 */ /* 0x000ea200000e0000 */
[----:B------:R-:W-:Y:S01]  /*0a60*/  NOP ;  /* 0x0000000000007918 */ /* 0x000fe20000000000 */
[----:B--2---:R-:W-:-:S13]  /*0a70*/  ISETP.NE.AND P0, PT, R2, 0x3, PT ;  /* 0x000000030200780c */ /* 0x004fda0003f05270 */
[----:B------:R-:W-:Y:S05]  /*0a80*/  @P0 BRA `(.L_x_12) ;  /* 0x0000000000300947 */ /* 0x000fea0003800000 */
[----:B-1----:R-:W1:Y:S01]  /*0a90*/  S2UR UR5, SR_CgaCtaId ;  /* 0x00000000000579c3 */ /* 0x002e620000008800 */
[----:B------:R-:W-:Y:S01]  /*0aa0*/  UMOV UR7, 0x400 ;  /* 0x0000040000077882 */ /* 0x000fe20000000000 */
[----:B------:R-:W-:Y:S01]  /*0ab0*/  UMOV UR4, 0x20 ;  /* 0x0000002000047882 */ /* 0x000fe20000000000 */
[----:B------:R-:W-:Y:S01]  /*0ac0*/  ELECT P0, URZ, PT ;  /* 0x0000000000ff782f */ /* 0x000fe20003800000 */
[----:B------:R-:W-:-:S04]  /*0ad0*/  UIADD3 UR10, UPT, UPT, -UR4, 0x100000, URZ ;  /* 0x00100000040a7890 */ /* 0x000fc8000fffe1ff */
[----:B------:R-:W-:Y:S02]  /*0ae0*/  USHF.L.U32 UR11, UR10, 0xb, URZ ;  /* 0x0000000b0a0b7899 */ /* 0x000fe400080006ff */
[----:B------:R-:W-:Y:S02]  /*0af0*/  USHF.L.U32 UR10, UR10, 0x1, URZ ;  /* 0x000000010a0a7899 */ /* 0x000fe400080006ff */
[----:B-1----:R-:W-:Y:S01]  /*0b00*/  ULEA UR5, UR5, UR7, 0x18 ;  /* 0x0000000705057291 */ /* 0x002fe2000f8ec0ff */
[----:B------:R-:W1:Y:S11]  /*0b10*/  FENCE.VIEW.ASYNC.S ;  /* 0x00000000000073c6 */ /* 0x000e760000000000 */
[----:B-1----:R2:W1:Y:S01]  /*0b20*/  SYNCS.EXCH.64 URZ, [UR5+0x1a0], UR10 ;  /* 0x0001a00a05ff75b2 */ /* 0x0024620008000100 */
[----:B------:R2:W1:Y:S02]  /*0b30*/  SYNCS.EXCH.64 URZ, [UR5+0x1a8], UR10 ;  /* 0x0001a80a05ff75b2 */ /* 0x0004640008000100 */
[----:B--2---:R-:W-:Y:S01]  /*0b40*/  NOP ;  /* 0x0000000000007918 */ /* 0x004fe20000000000 */
.L_x_12:
[----:B------:R-:W2:Y:S01]  /*0b50*/  SHFL.IDX PT, R2, R173, RZ, 0x1f ;  /* 0x00001fffad027589 */ /* 0x000ea200000e0000 */
[----:B------:R-:W-:Y:S01]  /*0b60*/  NOP ;  /* 0x0000000000007918 */ /* 0x000fe20000000000 */
[----:B--2---:R-:W-:-:S13]  /*0b70*/  ISETP.NE.AND P0, PT, R2, 0x4, PT ;  /* 0x000000040200780c */ /* 0x004fda0003f05270 */
[----:B------:R-:W-:Y:S05]  /*0b80*/  @P0 BRA `(.L_x_13) ;  /* 0x00000000004c0947 */ /* 0x000fea0003800000 */
[----:B-1----:R-:W1:Y:S01]  /*0b90*/  S2UR UR5, SR_CgaCtaId ;  /* 0x00000000000579c3 */ /* 0x002e620000008800 */
[----:B------:R-:W-:Y:S01]  /*0ba0*/  UMOV UR9, 0x100 ;  /* 0x0000010000097882 */ /* 0x000fe20000000000 */
[----:B------:R-:W-:Y:S01]  /*0bb0*/  UMOV UR7, 0x400 ;  /* 0x0000040000077882 */ /* 0x000fe20000000000 */
[----:B------:R-:W-:Y:S01]  /*0bc0*/  USEL UR9, UR9, 0xe0, UP2 ;  /* 0x000000e009097887 */ /* 0x000fe20009000000 */
[----:B------:R-:W-:Y:S01]  /*0bd0*/  UMOV UR4, 0x1 ;  /* 0x0000000100047882 */ /* 0x000fe20000000000 */
[----:B------:R-:W-:Y:S01]  /*0be0*/  ELECT P0, URZ, PT ;  /* 0x0000000000ff782f */ /* 0x000fe20003800000 */
[----:B------:R-:W-:-:S04]  /*0bf0*/  UIADD3 UR10, UPT, UPT, -UR4, 0x100000, URZ ;  /* 0x00100000040a7890 */ /* 0x000fc8000fffe1ff */
[----:B------:R-:W-:Y:S02]  /*0c00*/  USHF.L.U32 UR11, UR10, 0xb, URZ ;  /* 0x0000000b0a0b7899 */ /* 0x000fe400080006ff */
[----:B------:R-:W-:Y:S02]  /*0c10*/  USHF.L.U32 UR10, UR10, 0x1, URZ ;  /* 0x000000010a0a7899 */ /* 0x000fe400080006ff */
[----:B------:R-:W-:-:S04]  /*0c20*/  UIADD3 UR12, UPT, UPT, -UR9, 0x100000, URZ ;  /* 0x00100000090c7890 */ /* 0x000fc8000fffe1ff */
[----:B------:R-:W-:Y:S02]  /*0c30*/  USHF.L.U32 UR13, UR12, 0xb, URZ ;  /* 0x0000000b0c0d7899 */ /* 0x000fe400080006ff */
[----:B------:R-:W-:Y:S02]  /*0c40*/  USHF.L.U32 UR12, UR12, 0x1, URZ ;  /* 0x000000010c0c7899 */ /* 0x000fe400080006ff */
[----:B-1----:R-:W-:Y:S01]  /*0c50*/  ULEA UR5, UR5, UR7, 0x18 ;  /* 0x0000000705057291 */ /* 0x002fe2000f8ec0ff */
[----:B------:R-:W1:Y:S11]  /*0c60*/  FENCE.VIEW.ASYNC.S ;  /* 0x00000000000073c6 */ /* 0x000e760000000000 */
[----:B-1----:R2:W1:Y:S01]  /*0c70*/  SYNCS.EXCH.64 URZ, [UR5+0x1b0], UR10 ;  /* 0x0001b00a05ff75b2 */ /* 0x0024620008000100 */
[----:B------:R2:W1:Y:S01]  /*0c80*/  SYNCS.EXCH.64 URZ, [UR5+0x1c0], UR12 ;  /* 0x0001c00c05ff75b2 */ /* 0x0004620008000100 */
[----:B------:R2:W1:Y:S01]  /*0c90*/  SYNCS.EXCH.64 URZ, [UR5+0x1b8], UR10 ;  /* 0x0001b80a05ff75b2 */ /* 0x0004620008000100 */
[----:B------:R2:W1:Y:S02]  /*0ca0*/  SYNCS.EXCH.64 URZ, [UR5+0x1c8], UR12 ;  /* 0x0001c80c05ff75b2 */ /* 0x0004640008000100 */
[----:B--2---:R-:W-:Y:S01]  /*0cb0*/  NOP ;  /* 0x0000000000007918 */ /* 0x004fe20000000000 */
.L_x_13:
[----:B------:R-:W2:Y:S01]  /*0cc0*/  SHFL.IDX PT, R2, R173, RZ, 0x1f ;  /* 0x00001fffad027589 */ /* 0x000ea200000e0000 */
[----:B------:R-:W-:Y:S01]  /*0cd0*/  NOP ;  /* 0x0000000000007918 */ /* 0x000fe20000000000 */
[----:B--2---:R-:W-:-:S13]  /*0ce0*/  ISETP.NE.AND P0, PT, R2, 0x5, PT ;  /* 0x000000050200780c */ /* 0x004fda0003f05270 */
[----:B------:R-:W-:Y:S05]  /*0cf0*/  @P0 BRA `(.L_x_14) ;  /* 0x0000000000580947 */ /* 0x000fea0003800000 */
[----:B-1----:R-:W1:Y:S01]  /*0d00*/  S2UR UR7, SR_CgaCtaId ;  /* 0x00000000000779c3 */ /* 0x002e620000008800 */
        /* <DEDUP_REMOVED lines=12> */
[----:B-1----:R2:W1:Y:S01]  /*0dd0*/  SYNCS.EXCH.64 URZ, [UR7+0x1d0], UR10 ;  /* 0x0001d00a07ff75b2 */ /* 0x0024620008000100 */
[----:B------:R2:W1:Y:S01]  /*0de0*/  SYNCS.EXCH.64 URZ, [UR7+0x1f0], UR4 ;  /* 0x0001f00407ff75b2 */ /* 0x0004620008000100 */
[----:B------:R2:W1:Y:S01]  /*0df0*/  SYNCS.EXCH.64 URZ, [UR7+0x1d8], UR10 ;  /* 0x0001d80a07ff75b2 */ /* 0x0004620008000100 */
[----:B------:R2:W1:Y:S01]  /*0e00*/  SYNCS.EXCH.64 URZ, [UR7+0x1f8], UR4 ;  /* 0x0001f80407ff75b2 */ /* 0x0004620008000100 */
[----:B------:R2:W1:Y:S01]  /*0e10*/  SYNCS.EXCH.64 URZ, [UR7+0x1e0], UR10 ;  /* 0x0001e00a07ff75b2 */ /* 0x0004620008000100 */
[----:B------:R2:W1:Y:S01]  /*0e20*/  SYNCS.EXCH.64 URZ, [UR7+0x200], UR4 ;  /* 0x0002000407ff75b2 */ /* 0x0004620008000100 */
[----:B------:R2:W1:Y:S01]  /*0e30*/  SYNCS.EXCH.64 URZ, [UR7+0x1e8], UR10 ;  /* 0x0001e80a07ff75b2 */ /* 0x0004620008000100 */
[----:B------:R2:W1:Y:S02]  /*0e40*/  SYNCS.EXCH.64 URZ, [UR7+0x208], UR4 ;  /* 0x0002080407ff75b2 */ /* 0x0004640008000100 */
[----:B--2---:R-:W-:Y:S01]  /*0e50*/  NOP ;  /* 0x0000000000007918 */ /* 0x004fe20000000000 */
.L_x_14:
        /* <DEDUP_REMOVED lines=18> */
.L_x_15:
[----:B-1----:R-:W1:Y:S01]  /*0f80*/  S2UR UR5, SR_CTAID.X ;  /* 0x00000000000579c3 */ /* 0x002e620000002500 */
[----:B------:R-:W-:-:S05]  /*0f90*/  CS2R.32 R170, SR_CgaSize ;  /* 0x0000000000aa7805 */ /* 0x000fca0000008a00 */
[----:B------:R-:W-:-:S05]  /*0fa0*/  IMAD R170, R170, -0xa0, RZ ;  /* 0xffffff60aaaa7824 */ /* 0x000fca00078e02ff */
[----:B------:R-:W-:-:S14]  /*0fb0*/  R2UR UR9, R170 ;  /* 0x00000000aa0972ca */ /* 0x000fdc00000e0000 */
[----:B------:R-:W2:Y:S01]  /*0fc0*/  LDCU UR9, c[0x0][UR9+0x2b0] ;  /* 0x00005600090977ac */ /* 0x000ea20008000800 */
[----:B------:R-:W-:Y:S01]  /*0fd0*/  NOP ;  /* 0x0000000000007918 */ /* 0x000fe20000000000 */
[----:B------:R-:W-:-:S05]  /*0fe0*/  CS2R.32 R170, SR_CgaSize ;  /* 0x0000000000aa7805 */ /* 0x000fca0000008a00 */
[----:B------:R-:W-:-:S05]  /*0ff0*/  IMAD R170, R170, -0xa0, RZ ;  /* 0xffffff60aaaa7824 */ /* 0x000fca00078e02ff */
[----:B------:R-:W-:-:S14]  /*1000*/  R2UR UR7, R170 ;  /* 0x00000000aa0772ca */ /* 0x000fdc00000e0000 */
[----:B------:R-:W3:Y:S01]  /*1010*/  LDCU UR7, c[0x0][UR7+0x2b4] ;  /* 0x00005680070777ac */ /* 0x000ee20008000800 */
[----:B------:R-:W4:Y:S08]  /*1020*/  S2UR UR4, SR_CTAID.Y ;  /* 0x00000000000479c3 */ /* 0x000f300000002600 */
[----:B------:R-:W3:Y:S01]  /*1030*/  LDC R9, c[0x0][0xb24] ;  /* 0x0002c900ff097b82 */ /* 0x000ee20000000800 */
[----:B-1----:R-:W-:-:S02]  /*1040*/  I2FP.F32.U32 R5, UR5 ;  /* 0x0000000500057c45 */ /* 0x002fc40008201000 */
[----:B------:R-:W-:-:S05]  /*1050*/  CS2R.32 R3, SR_CgaSize ;  /* 0x0000000000037805 */ /* 0x000fca0000008a00 */
[----:B------:R-:W-:-:S06]  /*1060*/  IMAD R3, R3, -0xa0, RZ ;  /* 0xffffff6003037824 */ /* 0x000fcc00078e02ff */
[----:B------:R-:W1:Y:S01]  /*1070*/  LDC R3, c[0x0][R3+0x2a0] ;  /* 0x0000a80003037b82 */ /* 0x000e620000000800 */
[----:B------:R-:W-:Y:S01]  /*1080*/  MOV R21, UR5 ;  /* 0x0000000500157c02 */ /* 0x000fe20008000f00 */
[----:B--2---:R-:W-:Y:S01]  /*1090*/  FMUL R5, R5, UR9 ;  /* 0x0000000905057c20 */ /* 0x004fe20008400000 */
[----:B----4-:R-:W-:Y:S02]  /*10a0*/  I2FP.F32.U32 R4, UR4 ;  /* 0x0000000400047c45 */ /* 0x010fe40008201000 */
[----:B------:R-:W-:-:S05]  /*10b0*/  CS2R.32 R2, SR_CgaSize ;  /* 0x0000000000027805 */ /* 0x000fca0000008a00 */
[----:B------:R-:W-:-:S06]  /*10c0*/  IMAD R2, R2, -0xa0, RZ ;  /* 0xffffff6002027824 */ /* 0x000fcc00078e02ff */
[----:B------:R-:W2:Y:S01]  /*10d0*/  LDC R2, c[0x0][R2+0x2a4] ;  /* 0x0000a90002027b82 */ /* 0x000ea20000000800 */
[----:B------:R-:W4:Y:S01]  /*10e0*/  F2I.U32.TRUNC.NTZ R170, R5 ;  /* 0x0000000500aa7305 */ /* 0x000f22000020f000 */
[----:B------:R-:W-:Y:S01]  /*10f0*/  MOV R20, UR4 ;  /* 0x0000000400147c02 */ /* 0x000fe20008000f00 */
[----:B---3--:R-:W-:-:S05]  /*1100*/  FMUL R4, R4, UR7 ;  /* 0x0000000704047c20 */ /* 0x008fca0008400000 */
[----:B------:R-:W-:Y:S01]  /*1110*/  BAR.SYNC.DEFER_BLOCKING 0x0 ;  /* 0x0000000000007b1d */ /* 0x000fe20000010000 */
[----:B------:R-:W-:-:S05]  /*1120*/  ISETP.GE.AND P0, PT, R9, 0x1, PT ;  /* 0x000000010900780c */ /* 0x000fca0003f06270 */
[----:B------:R-:W3:Y:S02]  /*1130*/  F2I.U32.TRUNC.NTZ R147, R4 ;  /* 0x0000000400937305 */ /* 0x000ee4000020f000 */
[----:B------:R-:W2:Y:S01]  /*1140*/  S2UR UR36, SR_CTAID.Z ;  /* 0x00000000002479c3 */ /* 0x000ea20000002700 */
[----:B----4-:R-:W-:-:S05]  /*1150*/  IADD3 R170, PT, PT, -R170, RZ, RZ ;  /* 0x000000ffaaaa7210 */ /* 0x010fca0007ffe1ff */
[----:B-1----:R-:W-:Y:S01]  /*1160*/  IMAD R170, R3, R170, UR5 ;  /* 0x0000000503aa7e24 */ /* 0x002fe2000f8e02aa */
[----:B---3--:R-:W-:-:S05]  /*1170*/  IADD3 R147, PT, PT, -R147, RZ, RZ ;  /* 0x000000ff93937210 */ /* 0x008fca0007ffe1ff */
[----:B--2---:R-:W-:Y:S01]  /*1180*/  IMAD R147, R2, R147, UR4 ;  /* 0x0000000402937e24 */ /* 0x004fe2000f8e0293 */
[----:B------:R-:W-:Y:S06]  /*1190*/  @!P0 BRA `(.L_x_16) ;  /* 0x0000000000b88947 */ /* 0x000fec0003800000 */
[----:B------:R-:W1:Y:S01]  /*11a0*/  LDC.64 R4, c[0x0][0xb18] ;  /* 0x0002c600ff047b82 */ /* 0x000e620000000a00 */
[----:B------:R-:W-:-:S07]  /*11b0*/  ISETP.NE.AND P0, PT, R9, 0x1, PT ;  /* 0x000000010900780c */ /* 0x000fce0003f05270 */
[----:B------:R-:W2:Y:S08]  /*11c0*/  LDC R10, c[0x0][0xb0c] ;  /* 0x0002c300ff0a7b82 */ /* 0x000eb00000000800 */
[----:B------:R-:W3:Y:S08]  /*11d0*/  LDC R11, c[0x0][0x370] ;  /* 0x0000dc00ff0b7b82 */ /* 0x000ef00000000800 */
[----:B------:R-:W4:Y:S01]  /*11e0*/  LDC R12, c[0x0][0x374] ;  /* 0x0000dd00ff0c7b82 */ /* 0x000f220000000800 */
[----:B-1----:R-:W-:-:S07]  /*11f0*/  ISETP.NE.AND P1, PT, R4, 0x1, PT ;  /* 0x000000010400780c */ /* 0x002fce0003f25270 */
[----:B------:R-:W3:Y:S01]  /*1200*/  LDC.64 R6, c[0x0][0xb10] ;  /* 0x0002c400ff067b82 */ /* 0x000ee20000000a00 */
[----:B--2---:R-:W-:-:S07]  /*1210*/  ISETP.NE.AND P2, PT, R10, 0x1, PT ;  /* 0x000000010a00780c */ /* 0x004fce0003f45270 */
[----:B------:R-:W1:Y:S08]  /*1220*/  LDC R8, c[0x0][0xb20] ;  /* 0x0002c800ff087b82 */ /* 0x000e700000000800 */
[----:B------:R-:W2:Y:S01]  /*1230*/  LDC.64 R2, c[0x0][0xb28] ;  /* 0x0002ca00ff027b82 */ /* 0x000ea20000000a00 */
[----:B----4-:R-:W-:-:S04]  /*1240*/  IMAD.HI.U32 R13, R12, R5, RZ ;  /* 0x000000050c0d7227 */ /* 0x010fc800078e00ff */
[----:B------:R-:W-:-:S04]  /*1250*/  IMAD.HI.U32 R5, R20, R5, RZ ;  /* 0x0000000514057227 */ /* 0x000fc800078e00ff */
[----:B---3--:R-:W-:-:S04]  /*1260*/  IMAD.HI.U32 R14, R11, R6, RZ ;  /* 0x000000060b0e7227 */ /* 0x008fc800078e00ff */
[C---:B------:R-:W-:Y:S01]  /*1270*/  IMAD.HI.U32 R16, R21.reuse, R6, RZ ;  /* 0x0000000615107227 */ /* 0x040fe200078e00ff */
[-C--:B------:R-:W-:Y:S02]  /*1280*/  @P2 SHF.R.U32.HI R11, RZ, R7.reuse, R14 ;  /* 0x00000007ff0b2219 */ /* 0x080fe4000001160e */
[-C--:B-1----:R-:W-:Y:S02]  /*1290*/  @P1 SHF.R.U32.HI R12, RZ, R8.reuse, R13 ;  /* 0x00000008ff0c1219 */ /* 0x082fe4000001160d */
[----:B------:R-:W-:Y:S02]  /*12a0*/  SHF.R.U32.HI R5, RZ, R8, R5 ;  /* 0x00000008ff057219 */ /* 0x000fe40000011605 */
[----:B------:R-:W-:Y:S02]  /*12b0*/  SHF.R.U32.HI R16, RZ, R7, R16 ;  /* 0x00000007ff107219 */ /* 0x000fe40000011610 */
[----:B------:R-:W-:Y:S01]  /*12c0*/  SEL R5, R20, R5, !P1 ;  /* 0x0000000514057207 */ /* 0x000fe20004800000 */
[----:B--2---:R-:W-:Y:S01]  /*12d0*/  IMAD.HI.U32 R14, R12, R2, RZ ;  /* 0x000000020c0e7227 */ /* 0x004fe200078e00ff */
[----:B------:R-:W-:-:S02]  /*12e0*/  SEL R7, R21, R16, !P2 ;  /* 0x0000001015077207 */ /* 0x000fc40005000000 */
[----:B------:R-:W-:Y:S01]  /*12f0*/  IADD3 R13, PT, PT, -R5, RZ, RZ ;  /* 0x000000ff050d7210 */ /* 0x000fe20007ffe1ff */
[----:B------:R-:W-:Y:S01]  /*1300*/  IMAD.HI.U32 R6, R11, R2, RZ ;  /* 0x000000020b067227 */ /* 0x000fe200078e00ff */
[----:B------:R-:W-:-:S03]  /*1310*/  @P0 SHF.R.U32.HI R12, RZ, R3, R14 ;  /* 0x00000003ff0c0219 */ /* 0x000fc6000001160e */
[----:B------:R-:W-:Y:S01]  /*1320*/  IMAD R13, R4, R13, R20 ;  /* 0x0000000d040d7224 */ /* 0x000fe200078e0214 */
[----:B------:R-:W-:Y:S01]  /*1330*/  @P0 SHF.R.U32.HI R11, RZ, R3, R6 ;  /* 0x00000003ff0b0219 */ /* 0x000fe20000011606 */
[----:B------:R-:W-:-:S04]  /*1340*/  IMAD R12, R12, R9, RZ ;  /* 0x000000090c0c7224 */ /* 0x000fc800078e02ff */
[----:B------:R-:W-:Y:S01]  /*1350*/  IMAD R6, R11, R9, RZ ;  /* 0x000000090b067224 */ /* 0x000fe200078e02ff */
[----:B------:R-:W-:-:S04]  /*1360*/  ISETP.GE.AND P1, PT, R5, R12, PT ;  /* 0x0000000c0500720c */ /* 0x000fc80003f26270 */
[----:B------:R-:W-:Y:S01]  /*1370*/  ISETP.GE.OR P1, PT, R7, R6, P1 ;  /* 0x000000060700720c */ /* 0x000fe20000f26670 */
[----:B------:R-:W-:-:S05]  /*1380*/  IMAD.HI.U32 R6, R5, R2, RZ ;  /* 0x0000000205067227 */ /* 0x000fca00078e00ff */
[----:B------:R-:W-:-:S04]  /*1390*/  SHF.R.U32.HI R6, RZ, R3, R6 ;  /* 0x00000003ff067219 */ /* 0x000fc80000011606 */
[----:B------:R-:W-:-:S03]  /*13a0*/  SEL R6, R5, R6, !P0 ;  /* 0x0000000605067207 */ /* 0x000fc60004000000 */
[----:B------:R-:W-:Y:S01]  /*13b0*/  @!P1 IMAD.HI.U32 R8, R7, R2, RZ ;  /* 0x0000000207089227 */ /* 0x000fe200078e00ff */
[----:B------:R-:W-:-:S04]  /*13c0*/  IADD3 R2, PT, PT, -R6, RZ, RZ ;  /* 0x000000ff06027210 */ /* 0x000fc80007ffe1ff */
[----:B------:R-:W-:Y:S01]  /*13d0*/  @!P1 SHF.R.U32.HI R8, RZ, R3, R8 ;  /* 0x00000003ff089219 */ /* 0x000fe20000011608 */
[----:B------:R-:W-:-:S03]  /*13e0*/  IMAD R2, R9, R2, R5 ;  /* 0x0000000209027224 */ /* 0x000fc600078e0205 */
[----:B------:R-:W-:-:S05]  /*13f0*/  @!P1 SEL R3, R7, R8, !P0 ;  /* 0x0000000807039207 */ /* 0x000fca0004000000 */
[--C-:B------:R-:W-:Y:S02]  /*1400*/  @!P1 IMAD.IADD R6, R6, 0x1, -R3.reuse ;  /* 0x0000000106069824 */ /* 0x100fe400078e0a03 */
[----:B------:R-:W-:Y:S01]  /*1410*/  @!P1 IMAD R3, R2, R11, R3 ;  /* 0x0000000b02039224 */ /* 0x000fe200078e0203 */
[----:B------:R-:W-:Y:S01]  /*1420*/  IADD3 R2, PT, PT, -R7, RZ, RZ ;  /* 0x000000ff07027210 */ /* 0x000fe20007ffe1ff */
[----:B------:R-:W-:Y:S02]  /*1430*/  @!P1 IMAD R5, R6, R9, R7 ;  /* 0x0000000906059224 */ /* 0x000fe400078e0207 */
[----:B------:R-:W-:Y:S02]  /*1440*/  @!P1 IMAD.MOV.U32 R7, RZ, RZ, R3 ;  /* 0x000000ffff079224 */ /* 0x000fe400078e0003 */
[----:B------:R-:W-:Y:S02]  /*1450*/  IMAD R2, R10, R2, R21 ;  /* 0x000000020a027224 */ /* 0x000fe400078e0215 */
[----:B------:R-:W-:-:S02]  /*1460*/  IMAD R20, R5, R4, R13 ;  /* 0x0000000405147224 */ /* 0x000fc400078e020d */
[----:B------:R-:W-:Y:S02]  /*1470*/  IMAD R21, R7, R10, R2 ;  /* 0x0000000a07157224 */ /* 0x000fe400078e0202 */
.L_x_16:
[----:B------:R-:W1:Y:S01]  /*1480*/  LDCU UR4, c[0x0][0xb30] ;  /* 0x00016600ff0477ac */ /* 0x000e620008000800 */
[----:B------:R-:W2:Y:S08]  /*1490*/  S2UR UR37, SR_CgaCtaId ;  /* 0x00000000002579c3 */ /* 0x000eb00000008800 */
[----:B------:R-:W3:Y:S01]  /*14a0*/  LDC R72, c[0x0][0xb24] ;  /* 0x0002c900ff487b82 */ /* 0x000ee20000000800 */
[----:B-1----:R-:W-:-:S09]  /*14b0*/  UISETP.NE.AND UP1, UPT, UR4, 0x1, UPT ;  /* 0x000000010400788c */ /* 0x002fd2000bf25270 */
[----:B--2---:R-:W-:Y:S05]  /*14c0*/  BRA.U UP1, `(.L_x_17) ;  /* 0x0000000101407547 */ /* 0x004fea000b800000 */
[----:B------:R-:W1:Y:S08]  /*14d0*/  LDC.64 R4, c[0x0][0xb10] ;  /* 0x0002c400ff047b82 */ /* 0x000e700000000a00 */
[----:B------:R-:W2:Y:S08]  /*14e0*/  LDC.64 R2, c[0x0][0xb18] ;  /* 0x0002c600ff027b82 */ /* 0x000eb00000000a00 */
[----:B------:R-:W4:Y:S08]  /*14f0*/  LDC R6, c[0x0][0xb20] ;  /* 0x0002c800ff067b82 */ /* 0x000f300000000800 */
[----:B------:R-:W3:Y:S01]  /*1500*/  LDC R8, c[0x0][0xb0c] ;  /* 0x0002c300ff087b82 */ /* 0x000ee20000000800 */
[----:B-1----:R-:W-:-:S05]  /*1510*/  IMAD.HI.U32 R4, R21, R4, RZ ;  /* 0x0000000415047227 */ /* 0x002fca00078e00ff */
[----:B------:R-:W-:Y:S01]  /*1520*/  SHF.R.U32.HI R4, RZ, R5, R4 ;  /* 0x00000005ff047219 */ /* 0x000fe20000011604 */
[----:B--2---:R-:W-:Y:S01]  /*1530*/  IMAD.HI.U32 R3, R20, R3, RZ ;  /* 0x0000000314037227 */ /* 0x004fe200078e00ff */
[----:B------:R-:W-:-:S04]  /*1540*/  ISETP.NE.AND P0, PT, R2, 0x1, PT ;  /* 0x000000010200780c */ /* 0x000fc80003f05270 */
[----:B----4-:R-:W-:-:S04]  /*1550*/  SHF.R.U32.HI R3, RZ, R6, R3 ;  /* 0x00000006ff037219 */ /* 0x010fc80000011603 */
[----:B------:R-:W-:Y:S02]  /*1560*/  SEL R3, R20, R3, !P0 ;  /* 0x0000000314037207 */ /* 0x000fe40004000000 */
[----:B---3--:R-:W-:-:S04]  /*1570*/  ISETP.NE.AND P1, PT, R8, 0x1, PT ;  /* 0x000000010800780c */ /* 0x008fc80003f25270 */
[----:B------:R-:W-:-:S05]  /*1580*/  SEL R4, R21, R4, !P1 ;  /* 0x0000000415047207 */ /* 0x000fca0004800000 */
[----:B------:R-:W-:Y:S02]  /*1590*/  IMAD.IADD R5, R3, 0x1, -R4 ;  /* 0x0000000103057824 */ /* 0x000fe400078e0a04 */
[----:B------:R-:W-:Y:S02]  /*15a0*/  IMAD.IADD R3, R4, 0x1, -R3 ;  /* 0x0000000104037824 */ /* 0x000fe400078e0a03 */
[----:B------:R-:W-:Y:S02]  /*15b0*/  IMAD R21, R5, R8, R21 ;  /* 0x0000000805157224 */ /* 0x000fe400078e0215 */
[----:B------:R-:W-:-:S07]  /*15c0*/  IMAD R20, R3, R2, R20 ;  /* 0x0000000203147224 */ /* 0x000fce00078e0214 */
.L_x_17:
[----:B------:R-:W-:Y:S01]  /*15d0*/  BAR.SYNC.DEFER_BLOCKING 0x0 ;  /* 0x0000000000007b1d */ /* 0x000fe20000010000 */
[----:B------:R-:W-:Y:S01]  /*15e0*/  UISETP.NE.AND UP1, UPT, UR8, 0x2, UPT ;  /* 0x000000020800788c */ /* 0x000fe2000bf25270 */
[----:B------:R-:W-:Y:S02]  /*15f0*/  ISETP.NE.OR P5, PT, R0, 0x2, !P5 ;  /* 0x000000020000780c */ /* 0x000fe40006fa5670 */
[----:B------:R-:W-:-:S06]  /*1600*/  LOP3.LUT R2, R189, 0x1f, RZ, 0xc0, !PT ;  /* 0x0000001fbd027812 */ /* 0x000fcc00078ec0ff */
[----:B------:R-:W-:Y:S05]  /*1610*/  BRA.U UP1, `(.L_x_18) ;  /* 0x0000001d01247547 */ /* 0x000fea000b800000 */
[----:B------:R-:W1:Y:S01]  /*1620*/  LDCU UR13, c[0x0][0x38c] ;  /* 0x00007180ff0d77ac */ /* 0x000e620008000800 */
[----:B------:R-:W2:Y:S01]  /*1630*/  LDC R9, c[0x0][0x370] ;  /* 0x0000dc00ff097b82 */ /* 0x000ea20000000800 */
[----:B------:R-:W-:Y:S01]  /*1640*/  PLOP3.LUT P1, PT, PT, PT, UP2, 0x80, 0x8 ;  /* 0x000000000008781c */ /* 0x000fe20003f2f028 */
[----:B------:R-:W-:Y:S01]  /*1650*/  IMAD.MOV.U32 R15, RZ, RZ, 0x1 ;  /* 0x00000001ff0f7424 */ /* 0x000fe200078e00ff */
[----:B------:R-:W-:Y:S01]  /*1660*/  ISETP.EQ.OR P4, PT, R2, RZ, P5 ;  /* 0x000000ff0200720c */ /* 0x000fe20002f82670 */
[----:B------:R-:W-:Y:S01]  /*1670*/  IMAD.MOV.U32 R14, RZ, RZ, RZ ;  /* 0x000000ffff0e7224 */ /* 0x000fe200078e00ff */
[----:B------:R-:W-:Y:S02]  /*1680*/  PLOP3.LUT P1, PT, P1, PT, PT, 0x8, 0x80 ;  /* 0x000000000080781c */ /* 0x000fe40000f2e170 */
[----:B------:R-:W-:Y:S01]  /*1690*/  CS2R R12, SRZ ;  /* 0x00000000000c7805 */ /* 0x000fe2000001ff00 */
[----:B------:R-:W-:Y:S01]  /*16a0*/  IMAD.MOV.U32 R10, RZ, RZ, 0x1 ;  /* 0x00000001ff0a7424 */ /* 0x000fe200078e00ff */
[----:B------:R-:W4:Y:S01]  /*16b0*/  LDC R0, c[0x0][0x374] ;  /* 0x0000dd00ff007b82 */ /* 0x000f220000000800 */
[----:B------:R-:W2:Y:S01]  /*16c0*/  LDCU.64 UR22, c[0x0][0x348] ;  /* 0x00006900ff1677ac */ /* 0x000ea20008000a00 */
[----:B------:R-:W-:Y:S01]  /*16d0*/  UMOV UR6, URZ ;  /* 0x000000ff00067c82 */ /* 0x000fe20008000000 */
[----:B-1----:R-:W-:-:S04]  /*16e0*/  UIADD3 UR5, UPT, UPT, UR13, 0x1f, URZ ;  /* 0x0000001f0d057890 */ /* 0x002fc8000fffe0ff */
[----:B------:R-:W-:-:S04]  /*16f0*/  USHF.R.S32.HI UR4, URZ, 0x1f, UR5 ;  /* 0x0000001fff047899 */ /* 0x000fc80008011405 */
[----:B------:R-:W-:-:S04]  /*1700*/  ULEA.HI UR4, UR4, UR5, URZ, 0x5 ;  /* 0x0000000504047291 */ /* 0x000fc8000f8f28ff */
[----:B------:R-:W-:Y:S02]  /*1710*/  USHF.R.S32.HI UR15, URZ, 0x5, UR4 ;  /* 0x00000005ff0f7899 */ /* 0x000fe40008011404 */
[----:B------:R-:W-:Y:S02]  /*1720*/  UIADD3 UR4, UPT, UPT, UR13, -0x1, URZ ;  /* 0xffffffff0d047890 */ /* 0x000fe4000fffe0ff */
[----:B------:R-:W-:Y:S02]  /*1730*/  UISETP.LT.U32.AND UP0, UPT, UR15, 0x18, UPT ;  /* 0x000000180f00788c */ /* 0x000fe4000bf01070 */
[----:B------:R-:W-:Y:S02]  /*1740*/  UISETP.GE.U32.AND UP1, UPT, UR4, -0x3f, UPT ;  /* 0xffffffc10400788c */ /* 0x000fe4000bf26070 */
[----:B------:R-:W-:Y:S02]  /*1750*/  USEL UR14, UR15, 0x18, UP0 ;  /* 0x000000180f0e7887 */ /* 0x000fe40008000000 */
[----:B------:R-:W-:-:S02]  /*1760*/  UIADD3 UR13, UPT, UPT, UR13, 0x3e, URZ ;  /* 0x0000003e0d0d7890 */ /* 0x000fc4000fffe0ff */
[----:B------:R-:W-:Y:S02]  /*1770*/  UIADD3 UR5, UPT, UPT, UR14, -0x1, URZ ;  /* 0xffffffff0e057890 */ /* 0x000fe4000fffe0ff */
[----:B------:R-:W-:-:S03]  /*1780*/  UIADD3 UR7, UPT, UPT, UR15, -UR14, URZ ;  /* 0x8000000e0f077290 */ /* 0x000fc6000fffe0ff */
[----:B------:R-:W-:-:S04]  /*1790*/  @UP1 UIADD3 UR5, UPT, UPT, UR14, URZ, URZ ;  /* 0x000000ff0e051290 */ /* 0x000fc8000fffe0ff */
[----:B--2---:R-:W-:-:S12]  /*17a0*/  UIADD3 UR5, UPT, UPT, UR5, 0x1, URZ ;  /* 0x0000000105057890 */ /* 0x004fd8000fffe0ff */
.L_x_36:
[----:B------:R-:W-:Y:S01]  /*17b0*/  UISETP.NE.AND UP0, UPT, UR37, URZ, UPT ;  /* 0x000000ff2500728c */ /* 0x000fe2000bf05270 */
[----:B------:R-:W1:Y:S08]  /*17c0*/  S2UR UR37, SR_CgaCtaId ;  /* 0x00000000002579c3 */ /* 0x000e700000008800 */
[----:B------:R-:W-:Y:S05]  /*17d0*/  BRA.U UP0, `(.L_x_19) ;  /* 0x0000000100347547 */ /* 0x000fea000b800000 */
[----:B------:R-:W2:Y:S01]  /*17e0*/  S2R R2, SR_CgaCtaId ;  /* 0x0000000000027919 */ /* 0x000ea20000008800 */
[----:B------:R-:W-:-:S04]  /*17f0*/  MOV R3, 0x400 ;  /* 0x0000040000037802 */ /* 0x000fc80000000f00 */
[----:B--2---:R-:W-:Y:S02]  /*1800*/  LEA R3, R2, R3, 0x18 ;  /* 0x0000000302037211 */ /* 0x004fe400078ec0ff */
[----:B------:R-:W-:-:S03]  /*1810*/  SHF.L.U32 R2, R10, 0x1f, RZ ;  /* 0x0000001f0a027819 */ /* 0x000fc600000006ff */
[----:B------:R-:W-:-:S04]  /*1820*/  IMAD R3, R12, 0x8, R3 ;  /* 0x000000080c037824 */ /* 0x000fc800078e0203 */
[----:B------:R-:W2:Y:S02]  /*1830*/  SYNCS.PHASECHK.TRANS64.TRYWAIT P0, [R3+URZ+0x220], R2 ;  /* 0x00022002030075a7 */ /* 0x000ea400080011ff */
[----:B--2---:R-:W-:Y:S05]  /*1840*/  @!P0 BRA `(.L_x_20) ;  /* 0x0000007400908947 */ /* 0x004fea0003800000 */
.L_x_127:
[----:B------:R-:W-:Y:S01]  /*1850*/  VIADD R12, R12, 0x1 ;  /* 0x000000010c0c7836 */ /* 0x000fe20000000000 */
[----:B------:R2:W-:Y:S04]  /*1860*/  SYNCS.ARRIVE.TRANS64.A1T0 RZ, [R3+URZ+0x210], RZ ;  /* 0x000210ff03ff79a7 */ /* 0x0005e800081000ff */
[----:B------:R-:W-:-:S04]  /*1870*/  ISETP.NE.AND P0, PT, R12, 0x2, PT ;  /* 0x000000020c00780c */ /* 0x000fc80003f05270 */
[----:B------:R-:W-:Y:S02]  /*1880*/  SEL R12, R12, RZ, P0 ;  /* 0x000000ff0c0c7207 */ /* 0x000fe40000000000 */
[----:B--2---:R-:W-:-:S04]  /*1890*/  SEL R3, RZ, 0x1, P0 ;  /* 0x00000001ff037807 */ /* 0x004fc80000000000 */
[----:B------:R-:W-:-:S07]  /*18a0*/  LOP3.LUT R10, R10, R3, RZ, 0x3c, !PT ;  /* 0x000000030a0a7212 */ /* 0x000fce00078e3cff */
.L_x_19:
[----:B------:R-:W-:Y:S01]  /*18b0*/  UMOV UR4, 0x400 ;  /* 0x0000040000047882 */ /* 0x000fe20000000000 */
[----:B------:R-:W-:Y:S01]  /*18c0*/  SHF.L.U32 R2, R15, 0x1f, RZ ;  /* 0x0000001f0f027819 */ /* 0x000fe200000006ff */
[----:B-1----:R-:W-:Y:S01]  /*18d0*/  ULEA UR4, UR37, UR4, 0x18 ;  /* 0x0000000425047291 */ /* 0x002fe2000f8ec0ff */
[----:B------:R-:W-:Y:S01]  /*18e0*/  R2UR UR35, R21 ;  /* 0x00000000152372ca */ /* 0x000fe200000e0000 */
[----:B------:R-:W-:Y:S01]  /*18f0*/  UISETP.GE.U32.AND UP0, UPT, UR13, 0x3f, UPT ;  /* 0x0000003f0d00788c */ /* 0x000fe2000bf06070 */
[----:B------:R-:W-:Y:S01]  /*1900*/  R2UR UR11, R20 ;  /* 0x00000000140b72ca */ /* 0x000fe200000e0000 */
[----:B------:R-:W-:Y:S01]  /*1910*/  ULEA UR8, UR6, UR4, 0x3 ;  /* 0x0000000406087291 */ /* 0x000fe2000f8e18ff */
[----:B------:R-:W-:-:S08]  /*1920*/  UMOV UR24, URZ ;  /* 0x000000ff00187c82 */ /* 0x000fd00008000000 */
[----:B------:R1:W2:Y:S01]  /*1930*/  SYNCS.PHASECHK.TRANS64.TRYWAIT P0, [UR8+0xc0], R2 ;  /* 0x0000c002ff0075a7 */ /* 0x0002a20008001108 */
[----:B------:R-:W-:Y:S02]  /*1940*/  USHF.L.U32 UR35, UR35, 0x7, URZ ;  /* 0x0000000723237899 */ /* 0x000fe400080006ff */
[----:B------:R-:W-:Y:S01]  /*1950*/  USHF.L.U32 UR11, UR11, 0x7, URZ ;  /* 0x000000070b0b7899 */ /* 0x000fe200080006ff */
[----:B------:R-:W-:Y:S11]  /*1960*/  BRA.U !UP0, `(.L_x_21) ;  /* 0x0000000108a47547 */ /* 0x000ff6000b800000 */
[----:B------:R-:W-:Y:S01]  /*1970*/  UMOV UR16, URZ ;  /* 0x000000ff00107c82 */ /* 0x000fe20008000000 */
[----:B------:R-:W-:-:S05]  /*1980*/  UMOV UR17, UR6 ;  /* 0x0000000600117c82 */ /* 0x000fca0008000000 */
.L_x_26:
[----:B-1----:R-:W-:Y:S01]  /*1990*/  ULEA UR33, UR17, UR4, 0x3 ;  /* 0x0000000411217291 */ /* 0x002fe2000f8e18ff */
[----:B--2---:R-:W-:Y:S01]  /*19a0*/  @!P5 MOV R3, 0x2000 ;  /* 0x000020000003d802 */ /* 0x004fe20000000f00 */
[----:B--2---:R-:W-:Y:S10]  /*19b0*/  @P0 BRA `(.L_x_22) ;  /* 0x00000000000c0947 */ /* 0x004ff40003800000 */
[----:B------:R-:W-:-:S04]  /*19c0*/  SHF.L.U32 R5, R15, 0x1f, RZ ;  /* 0x0000001f0f057819 */ /* 0x000fc800000006ff */
[----:B------:R-:W2:Y:S02]  /*19d0*/  SYNCS.PHASECHK.TRANS64.TRYWAIT P0, [UR33+0xc0], R5 ;  /* 0x0000c005ff0075a7 */ /* 0x000ea40008001121 */
[----:B--2---:R-:W-:Y:S05]  /*19e0*/  @!P0 BRA `(.L_x_23) ;  /* 0x00000074003c8947 */ /* 0x004fea0003800000 */
.L_x_22:
[----:B------:R2:W-:Y:S01]  /*19f0*/  @!P5 SYNCS.ARRIVE.TRANS64 RZ, [UR33], R3 ;  /* 0x00000003ffffd9a7 */ /* 0x0005e20008000021 */
[----:B------:R-:W-:Y:S04]  /*1a00*/  BSSY.RECONVERGENT B0, `(.L_x_24) ;  /* 0x0000003000007945 */ /* 0x000fe80003800200 */
[----:B------:R-:W-:Y:S05]  /*1a10*/  @P4 BRA `(.L_x_25) ;  /* 0x0000000000044947 */ /* 0x000fea0003800000 */
[----:B------:R-:W-:Y:S05]  /*1a20*/  BPT.TRAP 0x1 ;  /* 0x000000040000795c */ /* 0x000fea0000300000 */
.L_x_25:
[----:B------:R-:W-:Y:S05]  /*1a30*/  BSYNC.RECONVERGENT B0 ;  /* 0x0000000000007941 */ /* 0x000fea0003800200 */
.L_x_24:
[----:B------:R-:W-:Y:S02]  /*1a40*/  UIADD3 UR6, UPT, UPT, UR17, 0x1, URZ ;  /* 0x0000000111067890 */ /* 0x000fe4000fffe0ff */
[----:B------:R-:W-:Y:S02]  /*1a50*/  UIADD3 UR26, UP1, UPT, UR22, 0x80, URZ ;  /* 0x00000080161a7890 */ /* 0x000fe4000ff3e0ff */
[----:B------:R-:W-:Y:S02]  /*1a60*/  UISETP.NE.AND UP0, UPT, UR6, 0x18, UPT ;  /* 0x000000180600788c */ /* 0x000fe4000bf05270 */
[----:B------:R-:W-:Y:S02]  /*1a70*/  USHF.L.U32 UR34, UR16, 0x5, URZ ;  /* 0x0000000510227899 */ /* 0x000fe400080006ff */
[----:B------:R-:W-:Y:S02]  /*1a80*/  USEL UR9, URZ, 0x1, UP0 ;  /* 0x00000001ff097887 */ /* 0x000fe40008000000 */
[----:B------:R-:W-:-:S02]  /*1a90*/  USEL UR6, UR6, URZ, UP0 ;  /* 0x000000ff06067287 */ /* 0x000fc40008000000 */
[----:B------:R-:W-:Y:S02]  /*1aa0*/  UIADD3 UR20, UP0, UPT, UR22, 0x180, URZ ;  /* 0x0000018016147890 */ /* 0x000fe4000ff1e0ff */
[----:B------:R-:W-:Y:S01]  /*1ab0*/  ULEA UR8, UR6, UR4, 0x3 ;  /* 0x0000000406087291 */ /* 0x000fe2000f8e18ff */
[----:B------:R-:W-:Y:S01]  /*1ac0*/  LOP3.LUT R15, R15, UR9, RZ, 0x3c, !PT ;  /* 0x000000090f0f7c12 */ /* 0x000fe2000f8e3cff */
[----:B------:R-:W-:Y:S02]  /*1ad0*/  UIADD3.X UR27, UPT, UPT, URZ, UR23, URZ, UP1, !UPT ;  /* 0x00000017ff1b7290 */ /* 0x000fe40008ffe4ff */
[----:B------:R-:W-:Y:S01]  /*1ae0*/  UIADD3.X UR21, UPT, UPT, URZ, UR23, URZ, UP0, !UPT ;  /* 0x00000017ff157290 */ /* 0x000fe200087fe4ff */
[----:B-1----:R-:W-:Y:S01]  /*1af0*/  SHF.L.U32 R2, R15, 0x1f, RZ ;  /* 0x0000001f0f027819 */ /* 0x002fe200000006ff */
[----:B------:R-:W-:Y:S01]  /*1b00*/  UMOV UR18, 0x0 ;  /* 0x0000000000127882 */ /* 0x000fe20000000000 */
[----:B------:R-:W-:Y:S01]  /*1b10*/  UMOV UR19, 0x10000000 ;  /* 0x1000000000137882 */ /* 0x000fe20000000000 */
[----:B------:R-:W-:Y:S01]  /*1b20*/  UMOV UR12, UR36 ;  /* 0x00000024000c7c82 */ /* 0x000fe20008000000 */
[----:B------:R1:W1:Y:S01]  /*1b30*/  SYNCS.PHASECHK.TRANS64.TRYWAIT P0, [UR8+0xc0], R2 ;  /* 0x0000c002ff0075a7 */ /* 0x0002620008001108 */
[----:B------:R-:W-:Y:S01]  /*1b40*/  ULEA UR8, UR17, UR4, 0xc ;  /* 0x0000000411087291 */ /* 0x000fe2000f8e60ff */
[----:B------:R-:W-:Y:S01]  /*1b50*/  UMOV UR9, UR33 ;  /* 0x0000002100097c82 */ /* 0x000fe20008000000 */
[----:B------:R-:W-:-:S02]  /*1b60*/  UMOV UR10, UR34 ;  /* 0x00000022000a7c82 */ /* 0x000fc40008000000 */
[----:B------:R-:W-:Y:S02]  /*1b70*/  UIADD3 UR32, UPT, UPT, UR8, 0x8600, URZ ;  /* 0x0000860008207890 */ /* 0x000fe4000fffe0ff */
[----:B------:R-:W-:Y:S02]  /*1b80*/  UIADD3 UR8, UPT, UPT, UR8, 0x20600, URZ ;  /* 0x0002060008087890 */ /* 0x000fe4000fffe0ff */
[----:B------:R-:W-:Y:S01]  /*1b90*/  UIADD3 UR16, UPT, UPT, UR16, 0x1, URZ ;  /* 0x0000000110107890 */ /* 0x000fe2000fffe0ff */
[----:B------:R-:W-:Y:S01]  /*1ba0*/  UMOV UR24, UR5 ;  /* 0x0000000500187c82 */ /* 0x000fe20008000000 */
[----:B------:R-:W-:Y:S02]  /*1bb0*/  UMOV UR17, UR6 ;  /* 0x0000000600117c82 */ /* 0x000fe40008000000 */
[----:B------:R-:W-:Y:S01]  /*1bc0*/  UISETP.NE.AND UP0, UPT, UR16, UR5, UPT ;  /* 0x000000051000728c */ /* 0x000fe2000bf05270 */
[----:B------:R1:W-:Y:S02]  /*1bd0*/  UTMALDG.3D [UR32], [UR26], desc[UR18] ;  /* 0x000012201a0075b4 */ /* 0x0003e40008011000 */
[----:B------:R1:W-:Y:S06]  /*1be0*/  UTMALDG.3D [UR8], [UR20], desc[UR18] ;  /* 0x00001208140075b4 */ /* 0x0003ec0008011000 */
[----:B------:R-:W-:Y:S05]  /*1bf0*/  BRA.U UP0, `(.L_x_26) ;  /* 0xfffffffd00647547 */ /* 0x000fea000b83ffff */
.L_x_21:
[----:B-1----:R-:W-:Y:S01]  /*1c00*/  ULEA UR8, UR6, UR4, 0x3 ;  /* 0x0000000406087291 */ /* 0x002fe2000f8e18ff */
[----:B------:R-:W-:Y:S01]  /*1c10*/  SHF.L.U32 R2, R15, 0x1f, RZ ;  /* 0x0000001f0f027819 */ /* 0x000fe200000006ff */
[----:B------:R-:W-:Y:S01]  /*1c20*/  @!P1 SYNCS.ARRIVE.TRANS64.A1T0 RZ, [UR4+0x1a8], RZ ;  /* 0x0001a8ffffff99a7 */ /* 0x000fe20008100004 */
[----:B------:R-:W-:-:S06]  /*1c30*/  UISETP.GT.AND UP0, UPT, UR15, UR14, UPT ;  /* 0x0000000e0f00728c */ /* 0x000fcc000bf04270 */
[----:B--2---:R1:W2:Y:S03]  /*1c40*/  SYNCS.PHASECHK.TRANS64.TRYWAIT P0, [UR8+0xc0], R2 ;  /* 0x0000c002ff0075a7 */ /* 0x0042a60008001108 */
[----:B------:R-:W-:Y:S05]  /*1c50*/  BRA.U !UP0, `(.L_x_27) ;  /* 0x0000000108a87547 */ /* 0x000fea000b800000 */
[----:B------:R-:W-:Y:S01]  /*1c60*/  UIADD3 UR21, UPT, UPT, UR7, UR24, URZ ;  /* 0x0000001807157290 */ /* 0x000fe2000fffe0ff */
[----:B------:R-:W-:-:S11]  /*1c70*/  UMOV UR25, UR6 ;  /* 0x0000000600197c82 */ /* 0x000fd60008000000 */
.L_x_32:
[----:B-1----:R-:W-:Y:S01]  /*1c80*/  ULEA UR17, UR25, UR4, 0x3 ;  /* 0x0000000419117291 */ /* 0x002fe2000f8e18ff */
[----:B--2---:R-:W-:Y:S01]  /*1c90*/  @!P5 MOV R3, 0x2000 ;  /* 0x000020000003d802 */ /* 0x004fe20000000f00 */
[----:B--2---:R-:W-:Y:S10]  /*1ca0*/  @P0 BRA `(.L_x_28) ;  /* 0x00000000000c0947 */ /* 0x004ff40003800000 */
[----:B------:R-:W-:-:S04]  /*1cb0*/  SHF.L.U32 R5, R15, 0x1f, RZ ;  /* 0x0000001f0f057819 */ /* 0x000fc800000006ff */
[----:B------:R-:W2:Y:S02]  /*1cc0*/  SYNCS.PHASECHK.TRANS64.TRYWAIT P0, [UR17+0xc0], R5 ;  /* 0x0000c005ff0075a7 */ /* 0x000ea40008001111 */
[----:B--2---:R-:W-:Y:S05]  /*1cd0*/  @!P0 BRA `(.L_x_29) ;  /* 0x0000007000988947 */ /* 0x004fea0003800000 */
.L_x_28:
[----:B------:R2:W-:Y:S01]  /*1ce0*/  @!P5 SYNCS.ARRIVE.TRANS64 RZ, [UR17], R3 ;  /* 0x00000003ffffd9a7 */ /* 0x0005e20008000011 */
[----:B------:R-:W-:Y:S04]  /*1cf0*/  BSSY.RECONVERGENT B0, `(.L_x_30) ;  /* 0x0000003000007945 */ /* 0x000fe80003800200 */
[----:B------:R-:W-:Y:S05]  /*1d00*/  @P4 BRA `(.L_x_31) ;  /* 0x0000000000044947 */ /* 0x000fea0003800000 */
[----:B------:R-:W-:Y:S05]  /*1d10*/  BPT.TRAP 0x1 ;  /* 0x000000040000795c */ /* 0x000fea0000300000 */
.L_x_31:
[----:B------:R-:W-:Y:S05]  /*1d20*/  BSYNC.RECONVERGENT B0 ;  /* 0x0000000000007941 */ /* 0x000fea0003800200 */
.L_x_30:
        /* <DEDUP_REMOVED lines=20> */
[----:B------:R-:W-:Y:S01]  /*1e70*/  UIADD3 UR8, UPT, UPT, UR8, 0x20600, URZ ;  /* 0x0002060008087890 */ /* 0x000fe2000fffe0ff */
[----:B------:R-:W-:Y:S01]  /*1e80*/  UMOV UR9, UR17 ;  /* 0x0000001100097c82 */ /* 0x000fe20008000000 */
[----:B------:R-:W-:Y:S01]  /*1e90*/  UMOV UR10, UR18 ;  /* 0x00000012000a7c82 */ /* 0x000fe20008000000 */
[----:B------:R-:W-:Y:S01]  /*1ea0*/  UIADD3 UR24, UPT, UPT, UR24, 0x1, URZ ;  /* 0x0000000118187890 */ /* 0x000fe2000fffe0ff */
[----:B------:R-:W-:-:S03]  /*1eb0*/  UMOV UR25, UR6 ;  /* 0x0000000600197c82 */ /* 0x000fc60008000000 */
[----:B------:R1:W-:Y:S01]  /*1ec0*/  UTMALDG.3D [UR16], [UR30], desc[UR26] ;  /* 0x00001a101e0075b4 */ /* 0x0003e20008011000 */
[----:B------:R-:W-:Y:S01]  /*1ed0*/  UISETP.NE.AND UP0, UPT, UR24, UR21, UPT ;  /* 0x000000151800728c */ /* 0x000fe2000bf05270 */
[----:B------:R1:W-:Y:S08]  /*1ee0*/  UTMALDG.3D [UR8], [UR28], desc[UR26] ;  /* 0x00001a081c0075b4 */ /* 0x0003f00008011000 */
[----:B------:R-:W-:Y:S05]  /*1ef0*/  BRA.U UP0, `(.L_x_32) ;  /* 0xfffffffd00607547 */ /* 0x000fea000b83ffff */
.L_x_27:
[C---:B-1----:R-:W-:Y:S01]  /*1f00*/  LEA R2, R14.reuse, UR4, 0x3 ;  /* 0x000000040e027c11 */ /* 0x042fe2000f8e18ff */
[----:B------:R-:W-:Y:S01]  /*1f10*/  NOP ;  /* 0x0000000000007918 */ /* 0x000fe20000000000 */
[----:B--2---:R-:W-:Y:S02]  /*1f20*/  SHF.L.U32 R3, R13, 0x1f, RZ ;  /* 0x0000001f0d037819 */ /* 0x004fe400000006ff */
[----:B------:R-:W-:Y:S02]  /*1f30*/  LEA R4, R14, UR4, 0x4 ;  /* 0x000000040e047c11 */ /* 0x000fe4000f8e20ff */
[----:B------:R-:W1:Y:S02]  /*1f40*/  SYNCS.PHASECHK.TRANS64.TRYWAIT P0, [R2+URZ+0x1b0], R3 ;  /* 0x0001b003020075a7 */ /* 0x000e6400080011ff */
[----:B-1----:R-:W-:Y:S05]  /*1f50*/  @!P0 BRA `(.L_x_33) ;  /* 0x0000007000108947 */ /* 0x002fea0003800000 */
.L_x_130:
[----:B------:R-:W2:Y:S01]  /*1f60*/  LDS.128 R4, [R4+0x240] ;  /* 0x0002400004047984 */ /* 0x000ea20000000c00 */
[----:B---3--:R-:W-:Y:S01]  /*1f70*/  ISETP.GE.AND P0, PT, R72, 0x1, PT ;  /* 0x000000014800780c */ /* 0x008fe20003f06270 */
[----:B-1----:R-:W-:Y:S01]  /*1f80*/  VIADD R2, R2, 0x1c0 ;  /* 0x000001c002027836 */ /* 0x002fe20000000000 */
[----:B------:R-:W-:Y:S01]  /*1f90*/  @!PT LDS RZ, [RZ] ;  /* 0x00000000fffff984 */ /* 0x000fe20000000800 */
[----:B------:R-:W-:Y:S01]  /*1fa0*/  @!PT LDS RZ, [RZ] ;  /* 0x00000000fffff984 */ /* 0x000fe20000000800 */
[----:B------:R-:W-:Y:S01]  /*1fb0*/  @!PT LDS RZ, [RZ] ;  /* 0x00000000fffff984 */ /* 0x000fe20000000800 */
[----:B------:R-:W-:Y:S01]  /*1fc0*/  @!PT LDS RZ, [RZ] ;  /* 0x00000000fffff984 */ /* 0x000fe20000000800 */
[----:B------:R1:W-:Y:S06]  /*1fd0*/  MEMBAR.ALL.CTA ;  /* 0x0000000000007992 */ /* 0x0003ec0000008000 */
[----:B-1----:R-:W1:Y:S01]  /*1fe0*/  FENCE.VIEW.ASYNC.S ;  /* 0x00000000000073c6 */ /* 0x002e620000000000 */
[----:B------:R-:W-:-:S04]  /*1ff0*/  PRMT R2, RZ, 0x654, R2 ;  /* 0x00000654ff027816 */ /* 0x000fc80000000002 */
[----:B-1----:R1:W-:Y:S01]  /*2000*/  SYNCS.ARRIVE.TRANS64.RED.A1T0 RZ, [R2+URZ], RZ ;  /* 0x000000ff02ff79a7 */ /* 0x0023e200081004ff */
[----:B--2---:R-:W-:-:S13]  /*2010*/  LOP3.LUT P2, RZ, R6, 0x1, RZ, 0xc0, !PT ;  /* 0x0000000106ff7812 */ /* 0x004fda000784c0ff */
[----:B------:R-:W-:Y:S01]  /*2020*/  @P2 SHF.R.U32.HI R3, RZ, 0x10, R5 ;  /* 0x00000010ff032819 */ /* 0x000fe20000011605 */
[----:B------:R-:W-:Y:S01]  /*2030*/  VOTEU.ANY UP0, P2 ;  /* 0x0000000000ff7886 */ /* 0x000fe20001000100 */
[----:B------:R-:W-:Y:S02]  /*2040*/  @P2 MOV R11, R4 ;  /* 0x00000004000b2202 */ /* 0x000fe40000000f00 */
[----:B------:R-:W-:Y:S02]  /*2050*/  @P2 R2UR.BROADCAST UR8, R3 ;  /* 0x00000000030822ca */ /* 0x000fe400008e0000 */
[----:B------:R-:W-:-:S11]  /*2060*/  @P2 LOP3.LUT R8, R5, 0xffff, RZ, 0xc0, !PT ;  /* 0x0000ffff05082812 */ /* 0x000fd600078ec0ff */
[----:B------:R-:W-:Y:S01]  /*2070*/  @UP0 UMOV UR36, UR8 ;  /* 0x0000000800240c82 */ /* 0x000fe20008000000 */
[----:B-1----:R-:W-:Y:S05]  /*2080*/  @!P0 BRA `(.L_x_34) ;  /* 0x0000000000b88947 */ /* 0x002fea0003800000 */
[----:B------:R-:W4:Y:S01]  /*2090*/  LDC.64 R4, c[0x0][0xb18] ;  /* 0x0002c600ff047b82 */ /* 0x000f220000000a00 */
[----:B------:R-:W-:-:S07]  /*20a0*/  ISETP.NE.AND P3, PT, R72, 0x1, PT ;  /* 0x000000014800780c */ /* 0x000fce0003f65270 */
[----:B------:R-:W1:Y:S08]  /*20b0*/  LDC.64 R6, c[0x0][0xb10] ;  /* 0x0002c400ff067b82 */ /* 0x000e700000000a00 */
[----:B------:R-:W2:Y:S08]  /*20c0*/  LDC R16, c[0x0][0xb20] ;  /* 0x0002c800ff107b82 */ /* 0x000eb00000000800 */
[----:B------:R-:W3:Y:S01]  /*20d0*/  LDC R18, c[0x0][0xb0c] ;  /* 0x0002c300ff127b82 */ /* 0x000ee20000000800 */
[----:B----4-:R-:W-:Y:S01]  /*20e0*/  IMAD.HI.U32 R17, R0, R5, RZ ;  /* 0x0000000500117227 */ /* 0x010fe200078e00ff */
[----:B------:R-:W-:-:S03]  /*20f0*/  ISETP.NE.AND P0, PT, R4, 0x1, PT ;  /* 0x000000010400780c */ /* 0x000fc60003f05270 */
[----:B------:R-:W-:-:S03]  /*2100*/  IMAD.HI.U32 R5, R8, R5, RZ ;  /* 0x0000000508057227 */ /* 0x000fc600078e00ff */
[----:B------:R-:W4:Y:S01]  /*2110*/  LDC.64 R2, c[0x0][0xb28] ;  /* 0x0002ca00ff027b82 */ /* 0x000f220000000a00 */
[----:B-1----:R-:W-:-:S04]  /*2120*/  IMAD.HI.U32 R20, R9, R6, RZ ;  /* 0x0000000609147227 */ /* 0x002fc800078e00ff */
[----:B------:R-:W-:Y:S01]  /*2130*/  IMAD.HI.U32 R22, R11, R6, RZ ;  /* 0x000000060b167227 */ /* 0x000fe200078e00ff */
[----:B------:R-:W-:Y:S02]  /*2140*/  SHF.R.U32.HI R20, RZ, R7, R20 ;  /* 0x00000007ff147219 */ /* 0x000fe40000011614 */
[-C--:B--2---:R-:W-:Y:S02]  /*2150*/  SHF.R.U32.HI R17, RZ, R16.reuse, R17 ;  /* 0x00000010ff117219 */ /* 0x084fe40000011611 */
[----:B------:R-:W-:Y:S02]  /*2160*/  SHF.R.U32.HI R5, RZ, R16, R5 ;  /* 0x00000010ff057219 */ /* 0x000fe40000011605 */
[----:B------:R-:W-:Y:S02]  /*2170*/  SEL R17, R0, R17, !P0 ;  /* 0x0000001100117207 */ /* 0x000fe40004000000 */
[----:B------:R-:W-:Y:S02]  /*2180*/  SHF.R.U32.HI R22, RZ, R7, R22 ;  /* 0x00000007ff167219 */ /* 0x000fe40000011616 */
[----:B---3--:R-:W-:-:S02]  /*2190*/  ISETP.NE.AND P1, PT, R18, 0x1, PT ;  /* 0x000000011200780c */ /* 0x008fc40003f25270 */
[----:B------:R-:W-:Y:S02]  /*21a0*/  SEL R5, R8, R5, !P0 ;  /* 0x0000000508057207 */ /* 0x000fe40004000000 */
[----:B------:R-:W-:Y:S02]  /*21b0*/  SEL R19, R9, R20, !P1 ;  /* 0x0000001409137207 */ /* 0x000fe40004800000 */
[----:B------:R-:W-:Y:S01]  /*21c0*/  SEL R7, R11, R22, !P1 ;  /* 0x000000160b077207 */ /* 0x000fe20004800000 */
[----:B----4-:R-:W-:-:S04]  /*21d0*/  IMAD.HI.U32 R20, R17, R2, RZ ;  /* 0x0000000211147227 */ /* 0x010fc800078e00ff */
[----:B------:R-:W-:Y:S01]  /*21e0*/  IMAD.HI.U32 R6, R19, R2, RZ ;  /* 0x0000000213067227 */ /* 0x000fe200078e00ff */
[----:B------:R-:W-:-:S04]  /*21f0*/  @P3 SHF.R.U32.HI R17, RZ, R3, R20 ;  /* 0x00000003ff113219 */ /* 0x000fc80000011614 */
[----:B------:R-:W-:Y:S01]  /*2200*/  @P3 SHF.R.U32.HI R19, RZ, R3, R6 ;  /* 0x00000003ff133219 */ /* 0x000fe20000011606 */
[----:B------:R-:W-:-:S04]  /*2210*/  IMAD R17, R72, R17, RZ ;  /* 0x0000001148117224 */ /* 0x000fc800078e02ff */
[----:B------:R-:W-:Y:S01]  /*2220*/  IMAD R6, R72, R19, RZ ;  /* 0x0000001348067224 */ /* 0x000fe200078e02ff */
[C---:B------:R-:W-:Y:S02]  /*2230*/  ISETP.GE.AND P0, PT, R5.reuse, R17, PT ;  /* 0x000000110500720c */ /* 0x040fe40003f06270 */
[----:B------:R-:W-:Y:S02]  /*2240*/  IADD3 R17, PT, PT, -R5, RZ, RZ ;  /* 0x000000ff05117210 */ /* 0x000fe40007ffe1ff */
[----:B------:R-:W-:Y:S01]  /*2250*/  ISETP.GE.OR P0, PT, R7, R6, P0 ;  /* 0x000000060700720c */ /* 0x000fe20000706670 */
[----:B------:R-:W-:-:S04]  /*2260*/  IMAD.HI.U32 R6, R5, R2, RZ ;  /* 0x0000000205067227 */ /* 0x000fc800078e00ff */
[----:B------:R-:W-:Y:S01]  /*2270*/  IMAD R8, R4, R17, R8 ;  /* 0x0000001104087224 */ /* 0x000fe200078e0208 */
[----:B------:R-:W-:-:S04]  /*2280*/  SHF.R.U32.HI R6, RZ, R3, R6 ;  /* 0x00000003ff067219 */ /* 0x000fc80000011606 */
[----:B------:R-:W-:-:S03]  /*2290*/  SEL R6, R5, R6, !P3 ;  /* 0x0000000605067207 */ /* 0x000fc60005800000 */
[----:B------:R-:W-:-:S04]  /*22a0*/  @!P0 IMAD.HI.U32 R16, R7, R2, RZ ;  /* 0x0000000207108227 */ /* 0x000fc800078e00ff */
[----:B------:R-:W-:Y:S01]  /*22b0*/  IMAD.MOV R2, RZ, RZ, -R6 ;  /* 0x000000ffff027224 */ /* 0x000fe200078e0a06 */
[----:B------:R-:W-:-:S03]  /*22c0*/  @!P0 SHF.R.U32.HI R16, RZ, R3, R16 ;  /* 0x00000003ff108219 */ /* 0x000fc60000011610 */
[----:B------:R-:W-:Y:S01]  /*22d0*/  IMAD R2, R72, R2, R5 ;  /* 0x0000000248027224 */ /* 0x000fe200078e0205 */
        /* <DEDUP_REMOVED lines=9> */
.L_x_34:
[----:B------:R-:W1:Y:S02]  /*2370*/  LDCU UR8, c[0x0][0xb30] ;  /* 0x00016600ff0877ac */ /* 0x000e640008000800 */
[----:B-1----:R-:W-:-:S09]  /*2380*/  UISETP.NE.AND UP0, UPT, UR8, 0x1, UPT ;  /* 0x000000010800788c */ /* 0x002fd2000bf05270 */
[----:B------:R-:W-:Y:S05]  /*2390*/  BRA.U UP0, `(.L_x_35) ;  /* 0x0000000100407547 */ /* 0x000fea000b800000 */
[----:B------:R-:W1:Y:S08]  /*23a0*/  LDC.64 R4, c[0x0][0xb10] ;  /* 0x0002c400ff047b82 */ /* 0x000e700000000a00 */
[----:B------:R-:W2:Y:S08]  /*23b0*/  LDC.64 R2, c[0x0][0xb18] ;  /* 0x0002c600ff027b82 */ /* 0x000eb00000000a00 */
[----:B------:R-:W3:Y:S08]  /*23c0*/  LDC R6, c[0x0][0xb20] ;  /* 0x0002c800ff067b82 */ /* 0x000ef00000000800 */
[----:B------:R-:W4:Y:S01]  /*23d0*/  LDC R16, c[0x0][0xb0c] ;  /* 0x0002c300ff107b82 */ /* 0x000f220000000800 */
[----:B-1----:R-:W-:-:S05]  /*23e0*/  IMAD.HI.U32 R4, R11, R4, RZ ;  /* 0x000000040b047227 */ /* 0x002fca00078e00ff */
[----:B------:R-:W-:Y:S01]  /*23f0*/  SHF.R.U32.HI R4, RZ, R5, R4 ;  /* 0x00000005ff047219 */ /* 0x000fe20000011604 */
[----:B--2---:R-:W-:Y:S01]  /*2400*/  IMAD.HI.U32 R3, R8, R3, RZ ;  /* 0x0000000308037227 */ /* 0x004fe200078e00ff */
[----:B------:R-:W-:-:S04]  /*2410*/  ISETP.NE.AND P0, PT, R2, 0x1, PT ;  /* 0x000000010200780c */ /* 0x000fc80003f05270 */
[----:B---3--:R-:W-:-:S04]  /*2420*/  SHF.R.U32.HI R3, RZ, R6, R3 ;  /* 0x00000006ff037219 */ /* 0x008fc80000011603 */
[----:B------:R-:W-:Y:S02]  /*2430*/  SEL R3, R8, R3, !P0 ;  /* 0x0000000308037207 */ /* 0x000fe40004000000 */
[----:B----4-:R-:W-:-:S04]  /*2440*/  ISETP.NE.AND P1, PT, R16, 0x1, PT ;  /* 0x000000011000780c */ /* 0x010fc80003f25270 */
[----:B------:R-:W-:-:S05]  /*2450*/  SEL R4, R11, R4, !P1 ;  /* 0x000000040b047207 */ /* 0x000fca0004800000 */
[----:B------:R-:W-:Y:S02]  /*2460*/  IMAD.IADD R5, R3, 0x1, -R4 ;  /* 0x0000000103057824 */ /* 0x000fe400078e0a04 */
[----:B------:R-:W-:Y:S02]  /*2470*/  IMAD.IADD R3, R4, 0x1, -R3 ;  /* 0x0000000104037824 */ /* 0x000fe400078e0a03 */
[----:B------:R-:W-:Y:S02]  /*2480*/  IMAD R11, R5, R16, R11 ;  /* 0x00000010050b7224 */ /* 0x000fe400078e020b */
[----:B------:R-:W-:-:S07]  /*2490*/  IMAD R8, R3, R2, R8 ;  /* 0x0000000203087224 */ /* 0x000fce00078e0208 */
.L_x_35:
[----:B------:R-:W-:Y:S01]  /*24a0*/  VIADD R14, R14, 0x1 ;  /* 0x000000010e0e7836 */ /* 0x000fe20000000000 */
[----:B------:R-:W-:Y:S01]  /*24b0*/  PLOP3.LUT P1, PT, PT, PT, PT, 0x80, 0x8 ;  /* 0x000000000008781c */ /* 0x000fe20003f2f070 */
[----:B------:R-:W-:Y:S02]  /*24c0*/  IMAD.IADD R21, R11, 0x1, R170 ;  /* 0x000000010b157824 */ /* 0x000fe400078e02aa */
[----:B------:R-:W-:Y:S01]  /*24d0*/  IMAD.IADD R20, R8, 0x1, R147 ;  /* 0x0000000108147824 */ /* 0x000fe200078e0293 */
[----:B------:R-:W-:-:S04]  /*24e0*/  ISETP.NE.AND P0, PT, R14, 0x2, PT ;  /* 0x000000020e00780c */ /* 0x000fc80003f05270 */
[----:B------:R-:W-:Y:S02]  /*24f0*/  SEL R2, RZ, 0x1, P0 ;  /* 0x00000001ff027807 */ /* 0x000fe40000000000 */
[----:B------:R-:W-:Y:S02]  /*2500*/  SEL R14, R14, RZ, P0 ;  /* 0x000000ff0e0e7207 */ /* 0x000fe40000000000 */
[----:B------:R-:W-:Y:S01]  /*2510*/  LOP3.LUT R13, R13, R2, RZ, 0x3c, !PT ;  /* 0x000000020d0d7212 */ /* 0x000fe200078e3cff */
[----:B------:R-:W-:Y:S06]  /*2520*/  @P2 BRA `(.L_x_36) ;  /* 0xfffffff000a02947 */ /* 0x000fec000383ffff */
[----:B------:R-:W-:Y:S01]  /*2530*/  UIADD3 UR4, UPT, UPT, UR4, 0xc0, URZ ;  /* 0x000000c004047890 */ /* 0x000fe2000fffe0ff */
[----:B------:R-:W-:-:S03]  /*2540*/  SHF.L.U32 R3, R15, 0x1f, RZ ;  /* 0x0000001f0f037819 */ /* 0x000fc600000006ff */
[----:B------:R-:W-:-:S09]  /*2550*/  ULEA UR5, UR6, UR4, 0x3 ;  /* 0x0000000406057291 */ /* 0x000fd2000f8e18ff */
[----:B------:R-:W1:Y:S02]  /*2560*/  SYNCS.PHASECHK.TRANS64.TRYWAIT P0, [UR5], R3 ;  /* 0x00000003ff0075a7 */ /* 0x000e640008001105 */
[----:B-1----:R-:W-:Y:S05]  /*2570*/  @!P0 BRA `(.L_x_37) ;  /* 0x00000068009c8947 */ /* 0x002fea0003800000 */
.L_x_132:
[----:B------:R-:W-:-:S04]  /*2580*/  UIADD3 UR6, UPT, UPT, UR6, 0x1, URZ ;  /* 0x0000000106067890 */ /* 0x000fc8000fffe0ff */
[----:B------:R-:W-:-:S04]  /*2590*/  UISETP.NE.AND UP0, UPT, UR6, 0x18, UPT ;  /* 0x000000180600788c */ /* 0x000fc8000bf05270 */
[----:B------:R-:W-:Y:S02]  /*25a0*/  USEL UR7, URZ, 0x1, UP0 ;  /* 0x00000001ff077887 */ /* 0x000fe40008000000 */
[----:B------:R-:W-:-:S04]  /*25b0*/  USEL UR6, UR6, URZ, UP0 ;  /* 0x000000ff06067287 */ /* 0x000fc80008000000 */
[----:B------:R-:W-:Y:S01]  /*25c0*/  ULEA UR5, UR6, UR4, 0x3 ;  /* 0x0000000406057291 */ /* 0x000fe2000f8e18ff */
[----:B------:R-:W-:-:S04]  /*25d0*/  LOP3.LUT R2, R15, UR7, RZ, 0x3c, !PT ;  /* 0x000000070f027c12 */ /* 0x000fc8000f8e3cff */
[----:B-1----:R-:W-:-:S04]  /*25e0*/  SHF.L.U32 R3, R2, 0x1f, RZ ;  /* 0x0000001f02037819 */ /* 0x002fc800000006ff */
[----:B------:R-:W1:Y:S02]  /*25f0*/  SYNCS.PHASECHK.TRANS64.TRYWAIT P0, [UR5], R3 ;  /* 0x00000003ff0075a7 */ /* 0x000e640008001105 */
[----:B-1----:R-:W-:Y:S05]  /*2600*/  @!P0 BRA `(.L_x_38) ;  /* 0x0000006800908947 */ /* 0x002fea0003800000 */
.L_x_134:
        /* <DEDUP_REMOVED lines=9> */
.L_x_136:
        /* <DEDUP_REMOVED lines=9> */
.L_x_138:
        /* <DEDUP_REMOVED lines=9> */
.L_x_140:
        /* <DEDUP_REMOVED lines=9> */
.L_x_142:
        /* <DEDUP_REMOVED lines=9> */
.L_x_144:
        /* <DEDUP_REMOVED lines=9> */
.L_x_146:
        /* <DEDUP_REMOVED lines=9> */
.L_x_148:
        /* <DEDUP_REMOVED lines=9> */
.L_x_150:
        /* <DEDUP_REMOVED lines=9> */
.L_x_152:
        /* <DEDUP_REMOVED lines=9> */
.L_x_154:
        /* <DEDUP_REMOVED lines=9> */
.L_x_156:
        /* <DEDUP_REMOVED lines=9> */
.L_x_158:
        /* <DEDUP_REMOVED lines=9> */
.L_x_160:
        /* <DEDUP_REMOVED lines=9> */
.L_x_162:
        /* <DEDUP_REMOVED lines=9> */
.L_x_164:
        /* <DEDUP_REMOVED lines=9> */
.L_x_166:
        /* <DEDUP_REMOVED lines=9> */
.L_x_168:
        /* <DEDUP_REMOVED lines=9> */
.L_x_170:
        /* <DEDUP_REMOVED lines=9> */
.L_x_172:
        /* <DEDUP_REMOVED lines=9> */
.L_x_174:
        /* <DEDUP_REMOVED lines=9> */
.L_x_176:
[----:B------:R-:W-:-:S04]  /*31e0*/  UIADD3 UR6, UPT, UPT, UR6, 0x1, URZ ;  /* 0x0000000106067890 */ /* 0x000fc8000fffe0ff */
[----:B------:R-:W-:-:S04]  /*31f0*/  UISETP.NE.AND UP0, UPT, UR6, 0x18, UPT ;  /* 0x000000180600788c */ /* 0x000fc8000bf05270 */
[----:B------:R-:W-:Y:S02]  /*3200*/  USEL UR5, URZ, 0x1, UP0 ;  /* 0x00000001ff057887 */ /* 0x000fe40008000000 */
[----:B------:R-:W-:-:S04]  /*3210*/  USEL UR6, UR6, URZ, UP0 ;  /* 0x000000ff06067287 */ /* 0x000fc80008000000 */
[----:B------:R-:W-:Y:S01]  /*3220*/  ULEA UR6, UR6, UR4, 0x3 ;  /* 0x0000000406067291 */ /* 0x000fe2000f8e18ff */
[----:B-1----:R-:W-:-:S04]  /*3230*/  LOP3.LUT R3, R2, UR5, RZ, 0x3c, !PT ;  /* 0x0000000502037c12 */ /* 0x002fc8000f8e3cff */
[----:B------:R-:W-:Y:S01]  /*3240*/  SHF.L.U32 R3, R3, 0x1f, RZ ;  /* 0x0000001f03037819 */ /* 0x000fe200000006ff */
[----:B----4-:R-:W-:-:S07]  /*3250*/  IMAD.U32 R0, RZ, RZ, UR6 ;  /* 0x00000006ff007e24 */ /* 0x010fce000f8e00ff */
.L_x_60:
[----:B-1----:R1:W2:Y:S02]  /*3260*/  SYNCS.PHASECHK.TRANS64.TRYWAIT P0, [R0+URZ], R3 ;  /* 0x00000003000075a7 */ /* 0x0022a400080011ff */
[----:B--2---:R-:W-:Y:S05]  /*3270*/  @!P0 NANOSLEEP.SYNCS 0x989680 ;  /* 0x009896800000895d */ /* 0x004fea0003900000 */
[----:B------:R-:W2:Y:S02]  /*3280*/  @!P0 SYNCS.PHASECHK.TRANS64 P0, [R0+URZ], R3 ;  /* 0x00000003000085a7 */ /* 0x000ea400080010ff */
[----:B--2---:R-:W-:Y:S05]  /*3290*/  @P0 EXIT ;  /* 0x000000000000094d */ /* 0x004fea0003800000 */
[----:B------:R-:W-:Y:S05]  /*32a0*/  BRA `(.L_x_60) ;  /* 0xfffffffc00ec7947 */ /* 0x000fea000383ffff */
.L_x_18:
[----:B------:R-:W-:-:S04]  /*32b0*/  UISETP.NE.AND UP1, UPT, UR37, URZ, UPT ;  /* 0x000000ff2500728c */ /* 0x000fc8000bf25270 */
[----:B------:R-:W-:-:S09]  /*32c0*/  UISETP.NE.OR UP1, UPT, UR8, 0x1, UP1 ;  /* 0x000000010800788c */ /* 0x000fd20008f25670 */
[----:B------:R-:W-:Y:S05]  /*32d0*/  BRA.U UP1, `(.L_x_61) ;  /* 0x0000000501487547 */ /* 0x000fea000b800000 */
[----:B------:R-:W-:Y:S01]  /*32e0*/  ISETP.NE.AND P2, PT, R2, RZ, PT ;  /* 0x000000ff0200720c */ /* 0x000fe20003f45270 */
[----:B------:R-:W-:Y:S01]  /*32f0*/  IMAD.MOV.U32 R12, RZ, RZ, 0x1 ;  /* 0x00000001ff0c7424 */ /* 0x000fe200078e00ff */
[----:B------:R-:W-:Y:S02]  /*3300*/  CS2R R10, SRZ ;  /* 0x00000000000a7805 */ /* 0x000fe4000001ff00 */
[----:B------:R-:W-:Y:S01]  /*3310*/  CS2R R8, SRZ ;  /* 0x0000000000087805 */ /* 0x000fe2000001ff00 */
[----:B------:R-:W-:Y:S01]  /*3320*/  UMOV UR4, 0x400 ;  /* 0x0000040000047882 */ /* 0x000fe20000000000 */
[----:B------:R-:W-:Y:S01]  /*3330*/  UMOV UR6, URZ ;  /* 0x000000ff00067c82 */ /* 0x000fe20008000000 */
[----:B------:R-:W-:-:S12]  /*3340*/  ULEA UR37, UR37, UR4, 0x18 ;  /* 0x0000000425257291 */ /* 0x000fd8000f8ec0ff */
.L_x_65:
[----:B------:R-:W-:Y:S02]  /*3350*/  LEA R0, R8, UR37, 0x3 ;  /* 0x0000002508007c11 */ /* 0x000fe4000f8e18ff */
[----:B------:R-:W-:-:S03]  /*3360*/  SHF.L.U32 R5, R9, 0x1f, RZ ;  /* 0x0000001f09057819 */ /* 0x000fc600000006ff */
[----:B------:R-:W-:Y:S01]  /*3370*/  VIADD R4, R0, 0x220 ;  /* 0x0000022000047836 */ /* 0x000fe20000000000 */
[----:B------:R-:W1:Y:S02]  /*3380*/  SYNCS.PHASECHK.TRANS64.TRYWAIT P0, [R0+URZ+0x210], R5 ;  /* 0x00021005000075a7 */ /* 0x000e6400080011ff */
[----:B-1----:R-:W-:Y:S05]  /*3390*/  @!P0 BRA `(.L_x_62) ;  /* 0x00000064003c8947 */ /* 0x002fea0003800000 */
.L_x_177:
[----:B------:R-:W-:Y:S01]  /*33a0*/  ULEA UR5, UR6, UR37, 0x3 ;  /* 0x0000002506057291 */ /* 0x000fe2000f8e18ff */
[----:B------:R-:W-:Y:S02]  /*33b0*/  PRMT R4, RZ, 0x654, R4 ;  /* 0x00000654ff047816 */ /* 0x000fe40000000004 */
[----:B-1----:R-:W-:Y:S01]  /*33c0*/  SHF.L.U32 R5, R12, 0x1f, RZ ;  /* 0x0000001f0c057819 */ /* 0x002fe200000006ff */
[----:B------:R-:W-:Y:S01]  /*33d0*/  UIADD3 UR4, UPT, UPT, UR5, 0x1b0, URZ ;  /* 0x000001b005047890 */ /* 0x000fe2000fffe0ff */
[----:B------:R1:W-:Y:S05]  /*33e0*/  SYNCS.ARRIVE.TRANS64.RED.A1T0 RZ, [R4+URZ], RZ ;  /* 0x000000ff04ff79a7 */ /* 0x0003ea00081004ff */
[----:B------:R-:W-:Y:S01]  /*33f0*/  IMAD.U32 R7, RZ, RZ, UR4 ;  /* 0x00000004ff077e24 */ /* 0x000fe2000f8e00ff */
[----:B------:R-:W2:Y:S04]  /*3400*/  SYNCS.PHASECHK.TRANS64.TRYWAIT P0, [UR5+0x1c0], R5 ;  /* 0x0001c005ff0075a7 */ /* 0x000ea80008001105 */
[----:B------:R-:W-:Y:S01]  /*3410*/  PRMT R6, R2, 0x654, R7 ;  /* 0x0000065402067816 */ /* 0x000fe20000000007 */
[----:B-1----:R-:W-:Y:S01]  /*3420*/  @!P2 IMAD.MOV.U32 R4, RZ, RZ, 0x10 ;  /* 0x00000010ff04a424 */ /* 0x002fe200078e00ff */
[----:B--2---:R-:W-:Y:S06]  /*3430*/  @!P0 BRA `(.L_x_63) ;  /* 0x0000006400288947 */ /* 0x004fec0003800000 */
.L_x_179:
[----:B------:R-:W-:Y:S01]  /*3440*/  ULEA UR4, UR6, UR37, 0x4 ;  /* 0x0000002506047291 */ /* 0x000fe2000f8e20ff */
[----:B------:R-:W-:Y:S01]  /*3450*/  SEL R3, R6, R3, !P2 ;  /* 0x0000000306037207 */ /* 0x000fe20005000000 */
[----:B------:R-:W-:Y:S01]  /*3460*/  UIADD3 UR5, UPT, UPT, UR5, 0x1b0, URZ ;  /* 0x000001b005057890 */ /* 0x000fe2000fffe0ff */
[----:B-1----:R-:W-:Y:S01]  /*3470*/  LEA R0, R11, UR37, 0x3 ;  /* 0x000000250b007c11 */ /* 0x002fe2000f8e18ff */
[----:B------:R-:W-:Y:S01]  /*3480*/  UIADD3 UR4, UPT, UPT, UR4, 0x240, URZ ;  /* 0x0000024004047890 */ /* 0x000fe2000fffe0ff */
[----:B------:R-:W-:Y:S01]  /*3490*/  SHF.L.U32 R5, R10, 0x1f, RZ ;  /* 0x0000001f0a057819 */ /* 0x000fe200000006ff */
[----:B------:R1:W-:Y:S01]  /*34a0*/  @!P2 SYNCS.ARRIVE.TRANS64.RED RZ, [R3+URZ], R4 ;  /* 0x0000000403ffa9a7 */ /* 0x0003e200080004ff */
[----:B------:R-:W-:Y:S01]  /*34b0*/  UIADD3 UR6, UPT, UPT, UR6, 0x1, URZ ;  /* 0x0000000106067890 */ /* 0x000fe2000fffe0ff */
[----:B------:R-:W-:-:S03]  /*34c0*/  VIADD R8, R8, 0x1 ;  /* 0x0000000108087836 */ /* 0x000fc60000000000 */
[----:B------:R-:W-:Y:S02]  /*34d0*/  UISETP.NE.AND UP0, UPT, UR6, 0x2, UPT ;  /* 0x000000020600788c */ /* 0x000fe4000bf05270 */
[----:B------:R-:W-:Y:S06]  /*34e0*/  UGETNEXTWORKID.BROADCAST [UR4], [UR5] ;  /* 0x00000000040073ca */ /* 0x000fec0008000100 */
[----:B------:R-:W-:Y:S01]  /*34f0*/  USEL UR4, URZ, 0x1, UP0 ;  /* 0x00000001ff047887 */ /* 0x000fe20008000000 */
[----:B------:R-:W-:Y:S01]  /*3500*/  ISETP.NE.AND P0, PT, R8, 0x2, PT ;  /* 0x000000020800780c */ /* 0x000fe20003f05270 */
[----:B------:R-:W-:Y:S01]  /*3510*/  USEL UR6, UR6, URZ, UP0 ;  /* 0x000000ff06067287 */ /* 0x000fe20008000000 */
[----:B------:R-:W2:Y:S03]  /*3520*/  SYNCS.PHASECHK.TRANS64.TRYWAIT P1, [R0+URZ+0x1b0], R5 ;  /* 0x0001b005000075a7 */ /* 0x000ea600080211ff */
[----:B------:R-:W-:Y:S01]  /*3530*/  LOP3.LUT R12, R12, UR4, RZ, 0x3c, !PT ;  /* 0x000000040c0c7c12 */ /* 0x000fe2000f8e3cff */
[----:B-12---:R-:W-:Y:S07]  /*3540*/  @!P1 BRA `(.L_x_64) ;  /* 0x0000006000fc9947 */ /* 0x006fee0003800000 */
.L_x_180:
[C---:B------:R-:W-:Y:S01]  /*3550*/  LEA R4, R11.reuse, UR37, 0x4 ;  /* 0x000000250b047c11 */ /* 0x040fe2000f8e20ff */
[----:B-1----:R-:W-:Y:S01]  /*3560*/  VIADD R0, R0, 0x1c0 ;  /* 0x000001c000007836 */ /* 0x002fe20000000000 */
[----:B------:R-:W-:Y:S01]  /*3570*/  SEL R8, R8, RZ, P0 ;  /* 0x000000ff08087207 */ /* 0x000fe20000000000 */
[----:B------:R-:W-:-:S03]  /*3580*/  VIADD R11, R11, 0x1 ;  /* 0x000000010b0b7836 */ /* 0x000fc60000000000 */
[----:B------:R-:W1:Y:S01]  /*3590*/  LDS.128 R4, [R4+0x240] ;  /* 0x0002400004047984 */ /* 0x000e620000000c00 */
[----:B------:R-:W-:Y:S02]  /*35a0*/  PRMT R0, RZ, 0x654, R0 ;  /* 0x00000654ff007816 */ /* 0x000fe40000000000 */
[C---:B------:R-:W-:Y:S01]  /*35b0*/  ISETP.NE.AND P1, PT, R11.reuse, 0x2, PT ;  /* 0x000000020b00780c */ /* 0x040fe20003f25270 */
[----:B------:R-:W-:Y:S01]  /*35c0*/  @!PT LDS RZ, [RZ] ;  /* 0x00000000fffff984 */ /* 0x000fe20000000800 */
[----:B------:R-:W-:Y:S01]  /*35d0*/  @!PT LDS RZ, [RZ] ;  /* 0x00000000fffff984 */ /* 0x000fe20000000800 */
[----:B------:R-:W-:Y:S01]  /*35e0*/  @!PT LDS RZ, [RZ] ;  /* 0x00000000fffff984 */ /* 0x000fe20000000800 */
[----:B------:R-:W-:Y:S01]  /*35f0*/  @!PT LDS RZ, [RZ] ;  /* 0x00000000fffff984 */ /* 0x000fe20000000800 */
[----:B------:R2:W-:Y:S06]  /*3600*/  MEMBAR.ALL.CTA ;  /* 0x0000000000007992 */ /* 0x0005ec0000008000 */
[----:B--2---:R-:W2:Y:S01]  /*3610*/  FENCE.VIEW.ASYNC.S ;  /* 0x00000000000073c6 */ /* 0x004ea20000000000 */
[----:B------:R-:W-:Y:S01]  /*3620*/  SEL R11, R11, RZ, P1 ;  /* 0x000000ff0b0b7207 */ /* 0x000fe20000800000 */
[----:B--2---:R2:W-:Y:S01]  /*3630*/  SYNCS.ARRIVE.TRANS64.RED.A1T0 RZ, [R0+URZ], RZ ;  /* 0x000000ff00ff79a7 */ /* 0x0045e200081004ff */
[----:B-1----:R-:W-:-:S02]  /*3640*/  LOP3.LUT P3, RZ, R6, 0x1, RZ, 0xc0, !PT ;  /* 0x0000000106ff7812 */ /* 0x002fc4000786c0ff */
[----:B------:R-:W-:-:S04]  /*3650*/  SEL R5, RZ, 0x1, P1 ;  /* 0x00000001ff057807 */ /* 0x000fc80000800000 */
[----:B------:R-:W-:Y:S02]  /*3660*/  LOP3.LUT R10, R10, R5, RZ, 0x3c, !PT ;  /* 0x000000050a0a7212 */ /* 0x000fe400078e3cff */
[----:B--2---:R-:W-:-:S04]  /*3670*/  SEL R0, RZ, 0x1, P0 ;  /* 0x00000001ff007807 */ /* 0x004fc80000000000 */
[----:B------:R-:W-:Y:S01]  /*3680*/  LOP3.LUT R9, R9, R0, RZ, 0x3c, !PT ;  /* 0x0000000009097212 */ /* 0x000fe200078e3cff */
[----:B------:R-:W-:Y:S06]  /*3690*/  @P3 BRA `(.L_x_65) ;  /* 0xfffffffc002c3947 */ /* 0x000fec000383ffff */
[----:B------:R-:W-:Y:S01]  /*36a0*/  ULEA UR5, UR6, UR37, 0x3 ;  /* 0x0000002506057291 */ /* 0x000fe2000f8e18ff */
[----:B------:R-:W-:-:S08]  /*36b0*/  SHF.L.U32 R3, R12, 0x1f, RZ ;  /* 0x0000001f0c037819 */ /* 0x000fd000000006ff */
[----:B------:R-:W1:Y:S02]  /*36c0*/  SYNCS.PHASECHK.TRANS64 P0, [UR5+0x1c0], R3 ;  /* 0x0001c003ff0075a7 */ /* 0x000e640008001005 */
[----:B-1----:R-:W-:Y:S05]  /*36d0*/  @P0 BRA `(.L_x_66) ;  /* 0x0000000000080947 */ /* 0x002fea0003800000 */
[----:B------:R-:W1:Y:S02]  /*36e0*/  SYNCS.PHASECHK.TRANS64.TRYWAIT P0, [UR5+0x1c0], R3 ;  /* 0x0001c003ff0075a7 */ /* 0x000e640008001105 */
[----:B-1----:R-:W-:Y:S05]  /*36f0*/  @!P0 BRA `(.L_x_67) ;  /* 0x0000006000a48947 */ /* 0x002fea0003800000 */
.L_x_66:
[----:B------:R-:W-:-:S04]  /*3700*/  UIADD3 UR4, UPT, UPT, UR6, 0x1, URZ ;  /* 0x0000000106047890 */ /* 0x000fc8000fffe0ff */
[----:B------:R-:W-:-:S04]  /*3710*/  UISETP.NE.AND UP0, UPT, UR4, 0x2, UPT ;  /* 0x000000020400788c */ /* 0x000fc8000bf05270 */
[----:B------:R-:W-:Y:S02]  /*3720*/  USEL UR7, URZ, 0x1, UP0 ;  /* 0x00000001ff077887 */ /* 0x000fe40008000000 */
[----:B------:R-:W-:-:S04]  /*3730*/  USEL UR4, UR4, URZ, UP0 ;  /* 0x000000ff04047287 */ /* 0x000fc80008000000 */
[----:B------:R-:W-:Y:S01]  /*3740*/  ULEA UR4, UR4, UR37, 0x3 ;  /* 0x0000002504047291 */ /* 0x000fe2000f8e18ff */
[----:B-1----:R-:W-:-:S04]  /*3750*/  LOP3.LUT R3, R12, UR7, RZ, 0x3c, !PT ;  /* 0x000000070c037c12 */ /* 0x002fc8000f8e3cff */
[----:B------:R-:W-:-:S04]  /*3760*/  SHF.L.U32 R0, R3, 0x1f, RZ ;  /* 0x0000001f03007819 */ /* 0x000fc800000006ff */
[----:B------:R-:W1:Y:S02]  /*3770*/  SYNCS.PHASECHK.TRANS64 P0, [UR4+0x1c0], R0 ;  /* 0x0001c000ff0075a7 */ /* 0x000e640008001004 */
[----:B-1----:R-:W-:Y:S05]  /*3780*/  @P0 EXIT ;  /* 0x000000000000094d */ /* 0x002fea0003800000 */
[----:B------:R-:W-:Y:S02]  /*3790*/  SHF.L.U32 R3, R3, 0x1f, RZ ;  /* 0x0000001f03037819 */ /* 0x000fe400000006ff */
[----:B------:R-:W-:-:S07]  /*37a0*/  MOV R0, UR4 ;  /* 0x0000000400007c02 */ /* 0x000fce0008000f00 */
.L_x_68:
[----:B-1----:R1:W2:Y:S02]  /*37b0*/  SYNCS.PHASECHK.TRANS64.TRYWAIT P0, [R0+URZ+0x1c0], R3 ;  /* 0x0001c003000075a7 */ /* 0x0022a400080011ff */
[----:B--2---:R-:W-:Y:S05]  /*37c0*/  @!P0 NANOSLEEP.SYNCS 0x989680 ;  /* 0x009896800000895d */ /* 0x004fea0003900000 */
[----:B------:R-:W2:Y:S02]  /*37d0*/  @!P0 SYNCS.PHASECHK.TRANS64 P0, [R0+URZ+0x1c0], R3 ;  /* 0x0001c003000085a7 */ /* 0x000ea400080010ff */
[----:B--2---:R-:W-:Y:S05]  /*37e0*/  @P0 EXIT ;  /* 0x000000000000094d */ /* 0x004fea0003800000 */
[----:B------:R-:W-:Y:S05]  /*37f0*/  BRA `(.L_x_68) ;  /* 0xfffffffc00ec7947 */ /* 0x000fea000383ffff */
.L_x_61:
[----:B------:R-:W-:-:S09]  /*3800*/  UISETP.NE.AND UP1, UPT, UR8, URZ, UPT ;  /* 0x000000ff0800728c */ /* 0x000fd2000bf25270 */
[----:B------:R-:W-:Y:S05]  /*3810*/  BRA.U UP1, `(.L_x_69) ;  /* 0x0000000d01607547 */ /* 0x000fea000b800000 */
[----:B------:R-:W-:Y:S01]  /*3820*/  UMOV UR4, 0x40 ;  /* 0x0000004000047882 */ /* 0x000fe20000000000 */
[----:B------:R-:W-:Y:S01]  /*3830*/  NOP ;  /* 0x0000000000007918 */ /* 0x000fe20000000000 */
[----:B------:R-:W-:Y:S01]  /*3840*/  ULEA UR4, UR37, UR4, 0x18 ;  /* 0x0000000425047291 */ /* 0x000fe2000f8ec0ff */
[----:B------:R-:W-:Y:S02]  /*3850*/  UMOV UR5, 0x400 ;  /* 0x0000040000057882 */ /* 0x000fe40000000000 */
[----:B------:R-:W-:-:S06]  /*3860*/  ULEA UR37, UR37, UR5, 0x18 ;  /* 0x0000000525257291 */ /* 0x000fcc000f8ec0ff */
[----:B------:R-:W1:Y:S02]  /*3870*/  LDS.U8 R0, [UR4+0x1c] ;  /* 0x00001c04ff007984 */ /* 0x000e640008000000 */
[----:B-1----:R-:W-:-:S13]  /*3880*/  ISETP.NE.AND P0, PT, R0, RZ, PT ;  /* 0x000000ff0000720c */ /* 0x002fda0003f05270 */
[----:B------:R-:W-:Y:S05]  /*3890*/  @P0 BRA `(.L_x_70) ;  /* 0x0000000000580947 */ /* 0x000fea0003800000 */
[----:B------:R-:W-:-:S13]  /*38a0*/  ELECT P0, URZ, PT ;  /* 0x0000000000ff782f */ /* 0x000fda0003800000 */
[----:B------:R-:W-:Y:S05]  /*38b0*/  @!P0 BRA `(.L_x_71) ;  /* 0x0000000000608947 */ /* 0x000fea0003800000 */
[----:B------:R-:W-:Y:S01]  /*38c0*/  UMOV UR5, 0x10 ;  /* 0x0000001000057882 */ /* 0x000fe20000000000 */
[----:B------:R-:W-:Y:S01]  /*38d0*/  HFMA2 R0, -RZ, RZ, 0, 5.9604644775390625e-08 ;  /* 0x00000001ff007431 */ /* 0x000fe200000001ff */
[----:B------:R-:W-:-:S03]  /*38e0*/  MOV R2, 0xffff ;  /* 0x0000ffff00027802 */ /* 0x000fc60000000f00 */
[----:B------:R-:W-:Y:S04]  /*38f0*/  DEPBAR.LE SB1, 0x36 ;  /* 0x00009d800000791a */ /* 0x000fe80000000000 */
[----:B------:R-:W1:Y:S02]  /*3900*/  UTCATOMSWS.FIND_AND_SET.ALIGN UP0, UR5, UR5 ;  /* 0x00000005000575e3 */ /* 0x000e640008000800 */
[----:B-1----:R-:W-:Y:S01]  /*3910*/  MOV R3, UR5 ;  /* 0x0000000500037c02 */ /* 0x002fe20008000f00 */
[----:B------:R-:W-:Y:S06]  /*3920*/  BRA.U UP0, `(.L_x_72) ;  /* 0x0000000100187547 */ /* 0x000fec000b800000 */
.L_x_73:
[----:B------:R-:W-:Y:S05]  /*3930*/  NANOSLEEP 0x64 ;  /* 0x000000640000795d */ /* 0x000fea0003800000 */
[----:B------:R-:W-:-:S05]  /*3940*/  UMOV UR5, 0x10 ;  /* 0x0000001000057882 */ /* 0x000fca0000000000 */
[----:B------:R-:W-:Y:S04]  /*3950*/  DEPBAR.LE SB1, 0x36 ;  /* 0x00009d800000791a */ /* 0x000fe80000000000 */
[----:B------:R-:W1:Y:S02]  /*3960*/  UTCATOMSWS.FIND_AND_SET.ALIGN UP0, UR5, UR5 ;  /* 0x00000005000575e3 */ /* 0x000e640008000800 */
[----:B-1----:R-:W-:Y:S01]  /*3970*/  MOV R3, UR5 ;  /* 0x0000000500037c02 */ /* 0x002fe20008000f00 */
[----:B------:R-:W-:Y:S05]  /*3980*/  BRA.U !UP0, `(.L_x_73) ;  /* 0xfffffffd08e87547 */ /* 0x000fea000b83ffff */
.L_x_72:
[-C--:B------:R-:W-:Y:S02]  /*3990*/  SHF.L.U32 R2, R2, R3.reuse, RZ ;  /* 0x0000000302027219 */ /* 0x080fe400000006ff */
[----:B------:R-:W-:Y:S01]  /*39a0*/  SHF.L.U32 R0, R0, R3, RZ ;  /* 0x0000000300007219 */ /* 0x000fe200000006ff */
[----:B------:R-:W-:Y:S02]  /*39b0*/  IMAD.SHL.U32 R3, R3, 0x20, RZ ;  /* 0x0000002003037824 */ /* 0x000fe400078e00ff */
[----:B------:R1:W-:Y:S04]  /*39c0*/  ATOMS.OR RZ, [UR4+0x14], R2 ;  /* 0x00001402ffff798c */ /* 0x0003e8000b000004 */
[----:B------:R1:W-:Y:S04]  /*39d0*/  ATOMS.OR RZ, [UR4+0x18], R0 ;  /* 0x00001800ffff798c */ /* 0x0003e8000b000004 */
[----:B------:R1:W-:Y:S01]  /*39e0*/  STS [UR37+0x260], R3 ;  /* 0x00026003ff007988 */ /* 0x0003e20008000825 */
[----:B------:R-:W-:Y:S05]  /*39f0*/  BRA `(.L_x_71) ;  /* 0x0000000000107947 */ /* 0x000fea0003800000 */
.L_x_70:
[----:B------:R-:W-:Y:S02]  /*3a00*/  MOV R0, 0xffffffff ;  /* 0xffffffff00007802 */ /* 0x000fe40000000f00 */
[----:B------:R-:W-:-:S03]  /*3a10*/  MOV R2, 0x3a40 ;  /* 0x00003a4000027802 */ /* 0x000fc60000000f00 */
[----:B------:R1:W-:Y:S04]  /*3a20*/  STS [UR37+0x260], R0 ;  /* 0x00026000ff007988 */ /* 0x0003e80008000825 */
[----:B-1-3-5:R-:W-:Y:S05]  /*3a30*/  CALL.REL.NOINC `($__internal_1_$__cuda_sm10x_tcgen05_guardrail_trap_phase_invalid_during_alloc) ;  /* 0x0000006400607944 */ /* 0x02afea0003c00000 */
.L_x_71:
[----:B------:R-:W-:Y:S05]  /*3a40*/  WARPSYNC.ALL ;  /* 0x0000000000007948 */ /* 0x000fea0003800000 */
[----:B------:R-:W2:Y:S01]  /*3a50*/  S2UR UR6, SR_CgaCtaId ;  /* 0x00000000000679c3 */ /* 0x000ea20000008800 */
[----:B------:R-:W-:Y:S01]  /*3a60*/  UMOV UR4, 0x400 ;  /* 0x0000040000047882 */ /* 0x000fe20000000000 */
[----:B------:R-:W-:-:S06]  /*3a70*/  NOP ;  /* 0x0000000000007918 */ /* 0x000fcc0000000000 */
[----:B------:R-:W-:Y:S06]  /*3a80*/  BAR.ARV 0x6, 0xa0 ;  /* 0x0182800000007b1d */ /* 0x000fec0000002000 */
[----:B------:R-:W4:Y:S01]  /*3a90*/  LDCU UR7, c[0x0][0x38c] ;  /* 0x00007180ff0777ac */ /* 0x000f220008000800 */
[----:B------:R-:W-:Y:S01]  /*3aa0*/  IMAD.MOV.U32 R11, RZ, RZ, 0x1 ;  /* 0x00000001ff0b7424 */ /* 0x000fe200078e00ff */
[----:B------:R-:W-:Y:S01]  /*3ab0*/  CS2R R8, SRZ ;  /* 0x0000000000087805 */ /* 0x000fe2000001ff00 */
[----:B------:R-:W-:Y:S01]  /*3ac0*/  IMAD.MOV.U32 R10, RZ, RZ, RZ ;  /* 0x000000ffff0a7224 */ /* 0x000fe200078e00ff */
[----:B------:R-:W-:Y:S01]  /*3ad0*/  UMOV UR18, URZ ;  /* 0x000000ff00127c82 */ /* 0x000fe20008000000 */
[----:B------:R-:W-:Y:S01]  /*3ae0*/  UMOV UR17, URZ ;  /* 0x000000ff00117c82 */ /* 0x000fe20008000000 */
[----:B------:R-:W-:Y:S01]  /*3af0*/  UMOV UR20, 0x0 ;  /* 0x0000000000147882 */ /* 0x000fe20000000000 */
[----:B------:R-:W-:Y:S01]  /*3b00*/  UMOV UR21, 0x8200410 ;  /* 0x0820041000157882 */ /* 0x000fe20000000000 */
[----:B--2---:R-:W-:Y:S01]  /*3b10*/  ULEA UR6, UR6, UR4, 0x18 ;  /* 0x0000000406067291 */ /* 0x004fe2000f8ec0ff */
[----:B------:R-:W2:Y:S03]  /*3b20*/  LDCU UR4, c[0x0][0x38c] ;  /* 0x00007180ff0477ac */ /* 0x000ea60008000800 */
[----:B------:R-:W-:-:S02]  /*3b30*/  UIADD3 UR11, UPT, UPT, UR6, 0x8600, URZ ;  /* 0x00008600060b7890 */ /* 0x000fc4000fffe0ff */
[----:B----4-:R-:W-:-:S03]  /*3b40*/  UIADD3 UR7, UPT, UPT, UR7, 0x1f, URZ ;  /* 0x0000001f07077890 */ /* 0x010fc6000fffe0ff */
[----:B-1----:R-:W1:Y:S01]  /*3b50*/  LDS R0, [UR6+0x260] ;  /* 0x00026006ff007984 */ /* 0x002e620008000800 */
[----:B------:R-:W-:Y:S02]  /*3b60*/  UIADD3 UR12, UPT, UPT, UR6, 0x20600, URZ ;  /* 0x00020600060c7890 */ /* 0x000fe4000fffe0ff */
[----:B------:R-:W-:Y:S02]  /*3b70*/  USHF.R.S32.HI UR5, URZ, 0x1f, UR7 ;  /* 0x0000001fff057899 */ /* 0x000fe40008011407 */
[----:B------:R-:W-:Y:S02]  /*3b80*/  USHF.R.U32.HI UR11, URZ, 0x4, UR11 ;  /* 0x00000004ff0b7899 */ /* 0x000fe4000801160b */
[----:B------:R-:W-:Y:S02]  /*3b90*/  ULEA.HI UR5, UR5, UR7, URZ, 0x5 ;  /* 0x0000000705057291 */ /* 0x000fe4000f8f28ff */
[----:B------:R-:W-:Y:S02]  /*3ba0*/  USHF.R.U32.HI UR12, URZ, 0x4, UR12 ;  /* 0x00000004ff0c7899 */ /* 0x000fe4000801160c */
[----:B------:R-:W-:-:S02]  /*3bb0*/  USHF.R.S32.HI UR5, URZ, 0x5, UR5 ;  /* 0x00000005ff057899 */ /* 0x000fc40008011405 */
[----:B------:R-:W-:Y:S02]  /*3bc0*/  ULOP3.LUT UR11, UR11, 0x3fff, URZ, 0xc0, !UPT ;  /* 0x00003fff0b0b7892 */ /* 0x000fe4000f8ec0ff */
[----:B------:R-:W-:Y:S02]  /*3bd0*/  UISETP.LT.AND UP0, UPT, UR5, 0x1, UPT ;  /* 0x000000010500788c */ /* 0x000fe4000bf01270 */
[----:B------:R-:W-:Y:S02]  /*3be0*/  ULOP3.LUT UR12, UR12, 0x3fff, URZ, 0xc0, !UPT ;  /* 0x00003fff0c0c7892 */ /* 0x000fe4000f8ec0ff */
[----:B------:R-:W-:Y:S02]  /*3bf0*/  USEL UR10, UR5, 0x1, !UP0 ;  /* 0x00000001050a7887 */ /* 0x000fe4000c000000 */
[----:B------:R-:W-:Y:S02]  /*3c00*/  ULOP3.LUT UR11, UR11, 0x10000, URZ, 0xfc, !UPT ;  /* 0x000100000b0b7892 */ /* 0x000fe4000f8efcff */
[----:B------:R-:W-:-:S02]  /*3c10*/  ULOP3.LUT UR12, UR12, 0x10000, URZ, 0xfc, !UPT ;  /* 0x000100000c0c7892 */ /* 0x000fc4000f8efcff */
[----:B------:R-:W-:Y:S02]  /*3c20*/  UIADD3 UR10, UPT, UPT, -UR10, URZ, URZ ;  /* 0x000000ff0a0a7290 */ /* 0x000fe4000fffe1ff */
[----:B--2---:R-:W-:Y:S01]  /*3c30*/  UISETP.GE.AND UP3, UPT, UR4, 0x1, UPT ;  /* 0x000000010400788c */ /* 0x004fe2000bf66270 */
[----:B-1----:R-:W-:-:S15]  /*3c40*/  R2UR UR19, R0 ;  /* 0x00000000001372ca */ /* 0x002fde00000e0000 */
.L_x_80:
[----:B------:R-:W-:Y:S02]  /*3c50*/  LEA R0, R10, UR6, 0x3 ;  /* 0x000000060a007c11 */ /* 0x000fe4000f8e18ff */
[----:B------:R-:W-:Y:S02]  /*3c60*/  SHF.L.U32 R5, R9, 0x1f, RZ ;  /* 0x0000001f09057819 */ /* 0x000fe400000006ff */
[----:B------:R-:W-:Y:S01]  /*3c70*/  PLOP3.LUT P0, PT, PT, PT, UP3, 0x80, 0x8 ;  /* 0x000000000008781c */ /* 0x000fe20003f0f038 */
[----:B------:R-:W-:Y:S01]  /*3c80*/  VIADD R3, R0, 0x1c0 ;  /* 0x000001c000037836 */ /* 0x000fe20000000000 */
[----:B-1----:R-:W1:Y:S02]  /*3c90*/  SYNCS.PHASECHK.TRANS64.TRYWAIT P1, [R0+URZ+0x1b0], R5 ;  /* 0x0001b005000075a7 */ /* 0x002e6400080211ff */
[----:B-1--4-:R-:W-:Y:S09]  /*3ca0*/  @!P1 BRA `(.L_x_74) ;  /* 0x0000005c00509947 */ /* 0x012ff20003800000 */
.L_x_182:
[----:B------:R-:W-:Y:S01]  /*3cb0*/  LEA R4, R10, UR6, 0x4 ;  /* 0x000000060a047c11 */ /* 0x000fe2000f8e20ff */
[----:B------:R-:W-:Y:S01]  /*3cc0*/  @UP3 ULEA UR4, UR17, UR6, 0x3 ;  /* 0x0000000611043291 */ /* 0x000fe2000f8e18ff */
[----:B------:R-:W-:Y:S01]  /*3cd0*/  PLOP3.LUT P2, PT, PT, PT, PT, 0x80, 0x8 ;  /* 0x000000000008781c */ /* 0x000fe20003f4f070 */
[----:B------:R-:W-:Y:S01]  /*3ce0*/  ULEA UR9, UR18, UR6, 0x3 ;  /* 0x0000000612097291 */ /* 0x000fe2000f8e18ff */
[----:B------:R-:W-:Y:S02]  /*3cf0*/  PRMT R3, RZ, 0x654, R3 ;  /* 0x00000654ff037816 */ /* 0x000fe40000000003 */
[----:B-1----:R-:W1:Y:S01]  /*3d00*/  LDS.128 R4, [R4+0x240] ;  /* 0x0002400004047984 */ /* 0x002e620000000c00 */
[----:B------:R-:W-:Y:S02]  /*3d10*/  @P0 SHF.L.U32 R2, R8, 0x1f, RZ ;  /* 0x0000001f08020819 */ /* 0x000fe400000006ff */
[----:B------:R-:W-:Y:S01]  /*3d20*/  SHF.L.U32 R0, R11, 0x1f, RZ ;  /* 0x0000001f0b007819 */ /* 0x000fe200000006ff */
[----:B------:R-:W-:Y:S01]  /*3d30*/  @!PT LDS RZ, [RZ] ;  /* 0x00000000fffff984 */ /* 0x000fe20000000800 */
[----:B------:R-:W-:Y:S01]  /*3d40*/  @!PT LDS RZ, [RZ] ;  /* 0x00000000fffff984 */ /* 0x000fe20000000800 */
[----:B------:R-:W-:Y:S01]  /*3d50*/  @!PT LDS RZ, [RZ] ;  /* 0x00000000fffff984 */ /* 0x000fe20000000800 */
[----:B------:R-:W-:Y:S01]  /*3d60*/  @!PT LDS RZ, [RZ] ;  /* 0x00000000fffff984 */ /* 0x000fe20000000800 */
[----:B------:R2:W-:Y:S06]  /*3d70*/  MEMBAR.ALL.CTA ;  /* 0x0000000000007992 */ /* 0x0005ec0000008000 */
[----:B--2---:R-:W2:Y:S02]  /*3d80*/  FENCE.VIEW.ASYNC.S ;  /* 0x00000000000073c6 */ /* 0x004ea40000000000 */
[----:B--2---:R2:W-:Y:S01]  /*3d90*/  SYNCS.ARRIVE.TRANS64.RED.A1T0 RZ, [R3+URZ], RZ ;  /* 0x000000ff03ff79a7 */ /* 0x0045e200081004ff */
[----:B------:R2:W4:Y:S01]  /*3da0*/  @P0 SYNCS.PHASECHK.TRANS64.TRYWAIT P2, [UR4], R2 ;  /* 0x00000002ff0005a7 */ /* 0x0005220008041104 */
[----:B-1----:R-:W-:Y:S01]  /*3db0*/  LOP3.LUT P1, RZ, R6, 0x1, RZ, 0xc0, !PT ;  /* 0x0000000106ff7812 */ /* 0x002fe2000782c0ff */
[----:B------:R-:W1:Y:S02]  /*3dc0*/  SYNCS.PHASECHK.TRANS64.TRYWAIT P0, [UR9+0x1f0], R0 ;  /* 0x0001f000ff0075a7 */ /* 0x000e640008001109 */
[----:B-12-4-:R-:W-:Y:S10]  /*3dd0*/  @!P0 BRA `(.L_x_75) ;  /* 0x0000005c00188947 */ /* 0x016ff40003800000 */
.L_x_184:
[----:B------:R-:W-:Y:S01]  /*3de0*/  IADD3 R10, PT, PT, R10, 0x1, RZ ;  /* 0x000000010a0a7810 */ /* 0x000fe20007ffe0ff */
[----:B------:R-:W-:Y:S06]  /*3df0*/  BRA.U !UP3, `(.L_x_76) ;  /* 0x000000010b887547 */ /* 0x000fec000b800000 */
[----:B------:R-:W-:Y:S02]  /*3e00*/  ULEA UR8, UR18, UR19, 0x7 ;  /* 0x0000001312087291 */ /* 0x000fe4000f8e38ff */
[----:B------:R-:W-:Y:S01]  /*3e10*/  UPLOP3.LUT UP4, UPT, UPT, UPT, UPT, 0x40, 0x4 ;  /* 0x000000000004789c */ /* 0x000fe20003f8e870 */
[----:B------:R-:W-:Y:S01]  /*3e20*/  UMOV UR16, UR10 ;  /* 0x0000000a00107c82 */ /* 0x000fe20008000000 */
[----:B------:R-:W-:Y:S01]  /*3e30*/  UMOV UR15, UR5 ;  /* 0x00000005000f7c82 */ /* 0x000fe20008000000 */
[----:B------:R-:W-:-:S08]  /*3e40*/  UMOV UR14, UR17 ;  /* 0x00000011000e7c82 */ /* 0x000fd00008000000 */
.L_x_79:
[----:B------:R-:W-:Y:S02]  /*3e50*/  UIADD3 UR16, UPT, UPT, UR16, 0x1, URZ ;  /* 0x0000000110107890 */ /* 0x000fe4000fffe0ff */
[----:B--2---:R-:W-:Y:S02]  /*3e60*/  ULEA UR7, UR14, UR6, 0x3 ;  /* 0x000000060e077291 */ /* 0x004fe4000f8e18ff */
[----:B------:R-:W-:Y:S01]  /*3e70*/  UISETP.NE.AND UP0, UPT, UR16, URZ, UPT ;  /* 0x000000ff1000728c */ /* 0x000fe2000bf05270 */
[----:B----4-:R-:W-:Y:S10]  /*3e80*/  @P2 BRA `(.L_x_77) ;  /* 0x00000000000c2947 */ /* 0x010ff40003800000 */
[----:B-1----:R-:W-:Y:S04]  /*3e90*/  SHF.L.U32 R3, R8, 0x1f, RZ ;  /* 0x0000001f08037819 */ /* 0x002fe800000006ff */
[----:B------:R-:W1:Y:S02]  /*3ea0*/  SYNCS.PHASECHK.TRANS64.TRYWAIT P0, [UR7], R3 ;  /* 0x00000003ff0075a7 */ /* 0x000e640008001107 */
[----:B-1----:R-:W-:Y:S05]  /*3eb0*/  @!P0 BRA `(.L_x_78) ;  /* 0x0000005800f88947 */ /* 0x002fea0003800000 */
.L_x_77:
[----:B------:R-:W-:Y:S01]  /*3ec0*/  UISETP.NE.AND UP1, UPT, UR15, 0x1, UPT ;  /* 0x000000010f00788c */ /* 0x000fe2000bf25270 */
[----:B------:R-:W-:Y:S01]  /*3ed0*/  PLOP3.LUT P2, PT, PT, PT, PT, 0x80, 0x8 ;  /* 0x000000000008781c */ /* 0x000fe20003f4f070 */
[----:B------:R-:W-:Y:S02]  /*3ee0*/  UIADD3 UR17, UPT, UPT, UR14, 0x1, URZ ;  /* 0x000000010e117890 */ /* 0x000fe4000fffe0ff */
[----:B------:R-:W-:Y:S02]  /*3ef0*/  ULEA UR22, UR14, UR12, 0x8 ;  /* 0x0000000c0e167291 */ /* 0x000fe4000f8e40ff */
[----:B------:R-:W-:Y:S01]  /*3f00*/  UISETP.NE.AND UP2, UPT, UR17, 0x18, UPT ;  /* 0x000000181100788c */ /* 0x000fe2000bf45270 */
[----:B------:R-:W-:Y:S01]  /*3f10*/  PLOP3.LUT P0, PT, PT, PT, UP1, 0x80, 0x8 ;  /* 0x000000000008781c */ /* 0x000fe20003f0f018 */
[----:B------:R-:W-:Y:S02]  /*3f20*/  ULEA UR24, UR14, UR11, 0x8 ;  /* 0x0000000b0e187291 */ /* 0x000fe4000f8e40ff */
[----:B------:R-:W-:Y:S02]  /*3f30*/  USEL UR13, URZ, 0x1, UP2 ;  /* 0x00000001ff0d7887 */ /* 0x000fe40009000000 */
[----:B------:R-:W-:Y:S02]  /*3f40*/  USEL UR17, UR17, URZ, UP2 ;  /* 0x000000ff11117287 */ /* 0x000fe40009000000 */
[----:B------:R-:W-:Y:S02]  /*3f50*/  UIADD3 UR7, UPT, UPT, UR7, 0xc0, URZ ;  /* 0x000000c007077890 */ /* 0x000fe4000fffe0ff */
[----:B------:R-:W-:Y:S01]  /*3f60*/  @UP1 ULEA UR4, UR17, UR6, 0x3 ;  /* 0x0000000611041291 */ /* 0x000fe2000f8e18ff */
[----:B------:R-:W-:Y:S01]  /*3f70*/  LOP3.LUT R8, R8, UR13, RZ, 0x3c, !PT ;  /* 0x0000000d08087c12 */ /* 0x000fe2000f8e3cff */
[----:B------:R-:W-:Y:S01]  /*3f80*/  UMOV UR23, 0xc0004010 ;  /* 0xc000401000177882 */ /* 0x000fe20000000000 */
[----:B------:R-:W-:Y:S01]  /*3f90*/  UMOV UR25, 0xc0004010 ;  /* 0xc000401000197882 */ /* 0x000fe20000000000 */
[----:B------:R-:W-:Y:S01]  /*3fa0*/  UIADD3 UR15, UPT, UPT, UR15, -0x1, URZ ;  /* 0xffffffff0f0f7890 */ /* 0x000fe2000fffe0ff */
[----:B-1----:R-:W-:Y:S01]  /*3fb0*/  @P0 SHF.L.U32 R0, R8, 0x1f, RZ ;  /* 0x0000001f08000819 */ /* 0x002fe200000006ff */
[----:B------:R-:W-:Y:S03]  /*3fc0*/  UMOV UR14, UR17 ;  /* 0x00000011000e7c82 */ /* 0x000fe60008000000 */
[----:B------:R2:W4:Y:S01]  /*3fd0*/  @P0 SYNCS.PHASECHK.TRANS64.TRYWAIT P2, [UR4], R0 ;  /* 0x00000000ff0005a7 */ /* 0x0005220008041104 */
[----:B------:R2:W-:Y:S01]  /*3fe0*/  UTCQMMA gdesc[UR24], gdesc[UR22], tmem[UR8], tmem[UR20], idesc[UR21], UP4 ;  /* 0x00ff1416180075ea */ /* 0x0005e2000a000308 */
[----:B------:R-:W-:Y:S01]  /*3ff0*/  UPLOP3.LUT UP4, UPT, UPT, UPT, UPT, 0x80, 0x8 ;  /* 0x000000000008789c */ /* 0x000fe20003f8f070 */
[----:B------:R2:W-:Y:S01]  /*4000*/  UTCBAR [UR7], URZ ;  /* 0x000000ff070073e9 */ /* 0x0005e200080000ff */
[----:B------:R-:W-:Y:S09]  /*4010*/  BRA.U UP0, `(.L_x_79) ;  /* 0xfffffffd008c7547 */ /* 0x000ff2000b83ffff */
.L_x_76:
[----:B------:R-:W-:Y:S01]  /*4020*/  UIADD3 UR18, UPT, UPT, UR18, 0x1, URZ ;  /* 0x0000000112127890 */ /* 0x000fe2000fffe0ff */
[C---:B------:R-:W-:Y:S01]  /*4030*/  ISETP.NE.AND P0, PT, R10.reuse, 0x2, PT ;  /* 0x000000020a00780c */ /* 0x040fe20003f05270 */
[----:B------:R-:W-:Y:S02]  /*4040*/  UIADD3 UR9, UPT, UPT, UR9, 0x1d0, URZ ;  /* 0x000001d009097890 */ /* 0x000fe4000fffe0ff */
[----:B------:R-:W-:Y:S01]  /*4050*/  UISETP.NE.AND UP0, UPT, UR18, 0x4, UPT ;  /* 0x000000041200788c */ /* 0x000fe2000bf05270 */
[----:B-12---:R-:W-:Y:S02]  /*4060*/  SEL R0, RZ, 0x1, P0 ;  /* 0x00000001ff007807 */ /* 0x006fe40000000000 */
[----:B------:R-:W-:Y:S01]  /*4070*/  SEL R10, R10, RZ, P0 ;  /* 0x000000ff0a0a7207 */ /* 0x000fe20000000000 */
[----:B------:R-:W-:Y:S01]  /*4080*/  USEL UR4, URZ, 0x1, UP0 ;  /* 0x00000001ff047887 */ /* 0x000fe20008000000 */
[----:B------:R-:W-:Y:S01]  /*4090*/  LOP3.LUT R9, R9, R0, RZ, 0x3c, !PT ;  /* 0x0000000009097212 */ /* 0x000fe200078e3cff */
[----:B------:R-:W-:Y:S01]  /*40a0*/  USEL UR18, UR18, URZ, UP0 ;  /* 0x000000ff12127287 */ /* 0x000fe20008000000 */
[----:B------:R1:W-:Y:S03]  /*40b0*/  UTCBAR [UR9], URZ ;  /* 0x000000ff090073e9 */ /* 0x0003e600080000ff */
[----:B------:R-:W-:Y:S01]  /*40c0*/  LOP3.LUT R11, R11, UR4, RZ, 0x3c, !PT ;  /* 0x000000040b0b7c12 */ /* 0x000fe2000f8e3cff */
[----:B------:R-:W-:Y:S07]  /*40d0*/  @P1 BRA `(.L_x_80) ;  /* 0xfffffff800dc1947 */ /* 0x000fee000383ffff */
[----:B------:R-:W2:Y:S01]  /*40e0*/  S2UR UR4, SR_CgaCtaId ;  /* 0x00000000000479c3 */ /* 0x000ea20000008800 */
[----:B------:R-:W-:Y:S01]  /*40f0*/  ELECT P0, URZ, PT ;  /* 0x0000000000ff782f */ /* 0x000fe20003800000 */
[----:B------:R-:W-:Y:S01]  /*4100*/  IMAD.MOV.U32 R0, RZ, RZ, 0x1 ;  /* 0x00000001ff007424 */ /* 0x000fe200078e00ff */
[----:B------:R-:W-:Y:S01]  /*4110*/  UIADD3 UR6, UPT, UPT, UR6, 0x1f0, URZ ;  /* 0x000001f006067890 */ /* 0x000fe2000fffe0ff */
[----:B------:R-:W-:Y:S01]  /*4120*/  SHF.L.U32 R3, R11, 0x1f, RZ ;  /* 0x0000001f0b037819 */ /* 0x000fe200000006ff */
[----:B------:R-:W-:-:S03]  /*4130*/  UMOV UR5, 0x40 ;  /* 0x0000004000057882 */ /* 0x000fc60000000000 */
[----:B------:R-:W-:Y:S01]  /*4140*/  UVIRTCOUNT.DEALLOC.SMPOOL 0x80 ;  /* 0x000000800000784c */ /* 0x000fe20000000000 */
[----:B--2---:R-:W-:Y:S02]  /*4150*/  ULEA UR4, UR4, UR5, 0x18 ;  /* 0x0000000504047291 */ /* 0x004fe4000f8ec0ff */
[----:B------:R-:W-:-:S07]  /*4160*/  ULEA UR5, UR18, UR6, 0x3 ;  /* 0x0000000612057291 */ /* 0x000fce000f8e18ff */
[----:B------:R2:W-:Y:S02]  /*4170*/  @P0 STS.U8 [UR4+0x1c], R0 ;  /* 0x00001c00ff000988 */ /* 0x0005e40008000004 */
[----:B------:R-:W3:Y:S02]  /*4180*/  SYNCS.PHASECHK.TRANS64.TRYWAIT P0, [UR5], R3 ;  /* 0x00000003ff0075a7 */ /* 0x000ee40008001105 */
[----:B--23--:R-:W-:Y:S05]  /*4190*/  @!P0 BRA `(.L_x_81) ;  /* 0x0000005800588947 */ /* 0x00cfea0003800000 */
.L_x_187:
[----:B------:R-:W-:-:S04]  /*41a0*/  UIADD3 UR7, UPT, UPT, UR18, 0x1, URZ ;  /* 0x0000000112077890 */ /* 0x000fc8000fffe0ff */
[----:B------:R-:W-:-:S04]  /*41b0*/  UISETP.NE.AND UP0, UPT, UR7, 0x4, UPT ;  /* 0x000000040700788c */ /* 0x000fc8000bf05270 */
[----:B------:R-:W-:Y:S02]  /*41c0*/  USEL UR8, URZ, 0x1, UP0 ;  /* 0x00000001ff087887 */ /* 0x000fe40008000000 */
[----:B------:R-:W-:-:S04]  /*41d0*/  USEL UR7, UR7, URZ, UP0 ;  /* 0x000000ff07077287 */ /* 0x000fc80008000000 */
[----:B------:R-:W-:Y:S01]  /*41e0*/  ULEA UR5, UR7, UR6, 0x3 ;  /* 0x0000000607057291 */ /* 0x000fe2000f8e18ff */
[----:B------:R-:W-:-:S04]  /*41f0*/  LOP3.LUT R2, R11, UR8, RZ, 0x3c, !PT ;  /* 0x000000080b027c12 */ /* 0x000fc8000f8e3cff */
[----:B--2---:R-:W-:-:S04]  /*4200*/  SHF.L.U32 R3, R2, 0x1f, RZ ;  /* 0x0000001f02037819 */ /* 0x004fc800000006ff */
[----:B------:R-:W2:Y:S02]  /*4210*/  SYNCS.PHASECHK.TRANS64.TRYWAIT P0, [UR5], R3 ;  /* 0x00000003ff0075a7 */ /* 0x000ea40008001105 */
[----:B--2---:R-:W-:Y:S05]  /*4220*/  @!P0 BRA `(.L_x_82) ;  /* 0x00000058004c8947 */ /* 0x004fea0003800000 */
.L_x_189:
        /* <DEDUP_REMOVED lines=9> */
.L_x_191:
[----:B------:R-:W-:-:S04]  /*42c0*/  UIADD3 UR7, UPT, UPT, UR7, 0x1, URZ ;  /* 0x0000000107077890 */ /* 0x000fc8000fffe0ff */
[----:B------:R-:W-:-:S04]  /*42d0*/  UISETP.NE.AND UP0, UPT, UR7, 0x4, UPT ;  /* 0x000000040700788c */ /* 0x000fc8000bf05270 */
[----:B------:R-:W-:Y:S02]  /*42e0*/  USEL UR5, URZ, 0x1, UP0 ;  /* 0x00000001ff057887 */ /* 0x000fe40008000000 */
[----:B------:R-:W-:-:S04]  /*42f0*/  USEL UR7, UR7, URZ, UP0 ;  /* 0x000000ff07077287 */ /* 0x000fc80008000000 */
[----:B------:R-:W-:Y:S01]  /*4300*/  ULEA UR7, UR7, UR6, 0x3 ;  /* 0x0000000607077291 */ /* 0x000fe2000f8e18ff */
[----:B--2---:R-:W-:-:S04]  /*4310*/  LOP3.LUT R3, R2, UR5, RZ, 0x3c, !PT ;  /* 0x0000000502037c12 */ /* 0x004fc8000f8e3cff */
[----:B------:R-:W-:-:S04]  /*4320*/  SHF.L.U32 R3, R3, 0x1f, RZ ;  /* 0x0000001f03037819 */ /* 0x000fc800000006ff */
[----:B------:R-:W2:Y:S02]  /*4330*/  SYNCS.PHASECHK.TRANS64.TRYWAIT P0, [UR7], R3 ;  /* 0x00000003ff0075a7 */ /* 0x000ea40008001107 */
[----:B--2---:R-:W-:Y:S05]  /*4340*/  @!P0 BRA `(.L_x_84) ;  /* 0x0000005800348947 */ /* 0x004fea0003800000 */
.L_x_193:
[----:B------:R-:W-:Y:S01]  /*4350*/  NOP ;  /* 0x0000000000007918 */ /* 0x000fe20000000000 */
[----:B--2---:R-:W2:Y:S01]  /*4360*/  LDS R0, [UR4+0x14] ;  /* 0x00001404ff007984 */ /* 0x004ea20008000800 */
[----:B------:R-:W-:Y:S01]  /*4370*/  ULOP3.LUT UR6, UR19, 0xffff, URZ, 0xc0, !UPT ;  /* 0x0000ffff13067892 */ /* 0x000fe2000f8ec0ff */
[----:B------:R-:W-:Y:S01]  /*4380*/  UMOV UR8, 0xffff ;  /* 0x0000ffff00087882 */ /* 0x000fe20000000000 */
[----:B------:R-:W-:Y:S02]  /*4390*/  UMOV UR5, 0x1 ;  /* 0x0000000100057882 */ /* 0x000fe40000000000 */
[----:B------:R-:W-:-:S04]  /*43a0*/  USHF.R.U32.HI UR6, URZ, 0x5, UR6 ;  /* 0x00000005ff067899 */ /* 0x000fc80008011606 */
[----:B------:R-:W-:Y:S02]  /*43b0*/  USHF.L.U32 UR8, UR8, UR6, URZ ;  /* 0x0000000608087299 */ /* 0x000fe400080006ff */
[----:B------:R-:W-:-:S04]  /*43c0*/  USHF.L.U32 UR5, UR5, UR6, URZ ;  /* 0x0000000605057299 */ /* 0x000fc800080006ff */
[----:B--2---:R-:W-:-:S04]  /*43d0*/  LOP3.LUT R0, R0, UR8, RZ, 0xc0, !PT ;  /* 0x0000000800007c12 */ /* 0x004fc8000f8ec0ff */
[----:B------:R-:W-:-:S13]  /*43e0*/  ISETP.NE.AND P0, PT, R0, UR8, PT ;  /* 0x0000000800007c0c */ /* 0x000fda000bf05270 */
[----:B------:R-:W-:Y:S05]  /*43f0*/  @P0 BRA `(.L_x_85) ;  /* 0x0000000000580947 */ /* 0x000fea0003800000 */
[----:B------:R-:W2:Y:S02]  /*4400*/  LDS R0, [UR4+0x18] ;  /* 0x00001804ff007984 */ /* 0x000ea40008000800 */
[----:B--2---:R-:W-:-:S04]  /*4410*/  LOP3.LUT R0, R0, UR5, RZ, 0xc0, !PT ;  /* 0x0000000500007c12 */ /* 0x004fc8000f8ec0ff */
[----:B------:R-:W-:-:S13]  /*4420*/  ISETP.NE.AND P0, PT, R0, UR5, PT ;  /* 0x0000000500007c0c */ /* 0x000fda000bf05270 */
[----:B------:R-:W-:Y:S05]  /*4430*/  @P0 BRA `(.L_x_86) ;  /* 0x00000000003c0947 */ /* 0x000fea0003800000 */
[----:B------:R-:W2:Y:S01]  /*4440*/  S2R R2, SR_LANEID ;  /* 0x0000000000027919 */ /* 0x000ea20000000000 */
[----:B------:R-:W-:Y:S01]  /*4450*/  ULOP3.LUT UR8, URZ, UR8, URZ, 0x33, !UPT ;  /* 0x00000008ff087292 */ /* 0x000fe2000f8e33ff */
[----:B------:R-:W-:Y:S01]  /*4460*/  LOP3.LUT R4, RZ, UR5, RZ, 0x33, !PT ;  /* 0x00000005ff047c12 */ /* 0x000fe2000f8e33ff */
[----:B------:R-:W-:Y:S02]  /*4470*/  VOTEU.ANY UR7, UPT, PT ;  /* 0x0000000000077886 */ /* 0x000fe400038e0100 */
[----:B------:R-:W-:Y:S01]  /*4480*/  UFLO.U32 UR7, UR7 ;  /* 0x00000007000772bd */ /* 0x000fe200080e0000 */
[----:B------:R-:W3:Y:S01]  /*4490*/  REDUX UR5, R4 ;  /* 0x00000000040573c4 */ /* 0x000ee20000000000 */
[----:B------:R-:W-:-:S06]  /*44a0*/  IMAD.U32 R0, RZ, RZ, UR8 ;  /* 0x00000008ff007e24 */ /* 0x000fcc000f8e00ff */
[----:B------:R1:W-:Y:S01]  /*44b0*/  UTCATOMSWS.AND URZ, UR8 ;  /* 0x0000000800ff79e3 */ /* 0x0003e20008000000 */
[----:B------:R-:W4:Y:S01]  /*44c0*/  REDUX UR6, R0 ;  /* 0x00000000000673c4 */ /* 0x000f220000000000 */
[----:B--2---:R-:W-:Y:S01]  /*44d0*/  ISETP.EQ.U32.AND P0, PT, R2, UR7, PT ;  /* 0x0000000702007c0c */ /* 0x004fe2000bf02070 */
[----:B---3--:R-:W-:Y:S01]  /*44e0*/  IMAD.U32 R2, RZ, RZ, UR5 ;  /* 0x00000005ff027e24 */ /* 0x008fe2000f8e00ff */
[----:B----4-:R-:W-:-:S11]  /*44f0*/  MOV R3, UR6 ;  /* 0x0000000600037c02 */ /* 0x010fd60008000f00 */
[----:B------:R1:W-:Y:S04]  /*4500*/  @P0 ATOMS.AND RZ, [UR4+0x14], R3 ;  /* 0x00001403ffff098c */ /* 0x0003e8000a800004 */
[----:B------:R1:W-:Y:S01]  /*4510*/  @P0 ATOMS.AND RZ, [UR4+0x18], R2 ;  /* 0x00001802ffff098c */ /* 0x0003e2000a800004 */
[----:B------:R-:W-:Y:S05]  /*4520*/  BRA `(.L_x_87) ;  /* 0x0000000000147947 */ /* 0x000fea0003800000 */
.L_x_86:
[----:B------:R-:W-:Y:S02]  /*4530*/  MOV R2, 0x4550 ;  /* 0x0000455000027802 */ /* 0x000fe40000000f00 */
[----:B-1--45:R-:W-:Y:S05]  /*4540*/  CALL.REL.NOINC `($__internal_0_$__cuda_sm10x_tcgen05_guardrail_trap_col_being_dealloced_not_returned_by_alloc) ;  /* 0x0000005800907944 */ /* 0x032fea0003c00000 */
[----:B------:R-:W-:Y:S05]  /*4550*/  BRA `(.L_x_87) ;  /* 0x0000000000087947 */ /* 0x000fea0003800000 */
.L_x_85:
[----:B------:R-:W-:Y:S02]  /*4560*/  MOV R2, 0x4580 ;  /* 0x0000458000027802 */ /* 0x000fe40000000f00 */
[----:B-1--45:R-:W-:Y:S05]  /*4570*/  CALL.REL.NOINC `($__internal_2_$__cuda_sm10x_tcgen05_guardrail_trap_unallocated_columns_being_dealloced) ;  /* 0x00000058009c7944 */ /* 0x032fea0003c00000 */
.L_x_87:
[----:B------:R-:W-:Y:S01]  /*4580*/  NOP ;  /* 0x0000000000007918 */ /* 0x000fe20000000000 */
[----:B-1----:R-:W-:Y:S05]  /*4590*/  EXIT ;  /* 0x000000000000794d */ /* 0x002fea0003800000 */
.L_x_69:
[----:B------:R-:W-:-:S09]  /*45a0*/  UISETP.NE.OR UP2, UPT, UR8, 0x3, !UP2 ;  /* 0x000000030800788c */ /* 0x000fd2000d745670 */
[----:B------:R-:W-:Y:S05]  /*45b0*/  BRA.U UP2, `(.L_x_88) ;  /* 0x0000000d02407547 */ /* 0x000fea000b800000 */
[----:B------:R-:W1:Y:S01]  /*45c0*/  LDC R0, c[0x0][0xb30] ;  /* 0x0002cc00ff007b82 */ /* 0x000e620000000800 */
[----:B------:R-:W2:Y:S01]  /*45d0*/  LDCU.64 UR8, c[0x0][0x888] ;  /* 0x00011100ff0877ac */ /* 0x000ea20008000a00 */
[----:B------:R-:W-:Y:S02]  /*45e0*/  HFMA2 R29, -RZ, RZ, 0, 0 ;  /* 0x00000000ff1d7431 */ /* 0x000fe400000001ff */
[----:B------:R-:W-:Y:S01]  /*45f0*/  IMAD.MOV.U32 R31, RZ, RZ, 0x1 ;  /* 0x00000001ff1f7424 */ /* 0x000fe200078e00ff */
[----:B------:R-:W-:Y:S01]  /*4600*/  MOV R23, 0x2000 ;  /* 0x0000200000177802 */ /* 0x000fe20000000f00 */
[----:B------:R-:W4:Y:S01]  /*4610*/  LDCU.64 UR4, c[0x0][0x890] ;  /* 0x00011200ff0477ac */ /* 0x000f220008000a00 */
[----:B------:R-:W-:Y:S01]  /*4620*/  IMAD.MOV.U32 R30, RZ, RZ, RZ ;  /* 0x000000ffff1e7224 */ /* 0x000fe200078e00ff */
[----:B------:R-:W3:Y:S01]  /*4630*/  LDC R19, c[0x0][0x370] ;  /* 0x0000dc00ff137b82 */ /* 0x000ee20000000800 */
[----:B------:R-:W-:Y:S01]  /*4640*/  UMOV UR7, 0x400 ;  /* 0x0000040000077882 */ /* 0x000fe20000000000 */
[----:B------:R-:W-:-:S02]  /*4650*/  UPLOP3.LUT UP1, UPT, UPT, UPT, UPT, 0x40, 0x4 ;  /* 0x000000000004789c */ /* 0x000fc40003f2e870 */
[----:B------:R-:W-:-:S04]  /*4660*/  ULEA UR7, UR37, UR7, 0x18 ;  /* 0x0000000725077291 */ /* 0x000fc8000f8ec0ff */
[----:B------:R-:W3:Y:S01]  /*4670*/  LDC R2, c[0x0][0xb0c] ;  /* 0x0002c300ff027b82 */ /* 0x000ee20000000800 */
[----:B------:R-:W-:Y:S02]  /*4680*/  UIADD3 UR13, UPT, UPT, UR7, 0x188, URZ ;  /* 0x00000188070d7890 */ /* 0x000fe4000fffe0ff */
[----:B--2---:R-:W-:Y:S02]  /*4690*/  UISETP.NE.U32.AND UP2, UPT, UR8, URZ, UPT ;  /* 0x000000ff0800728c */ /* 0x004fe4000bf45070 */
[----:B------:R-:W-:Y:S02]  /*46a0*/  UIADD3 UR17, UPT, UPT, UR7, 0x180, URZ ;  /* 0x0000018007117890 */ /* 0x000fe4000fffe0ff */
[----:B----4-:R-:W-:Y:S01]  /*46b0*/  UISETP.NE.U32.AND UP3, UPT, UR4, URZ, UPT ;  /* 0x000000ff0400728c */ /* 0x010fe2000bf65070 */
[----:B------:R-:W2:Y:S01]  /*46c0*/  LDC R18, c[0x0][0xb20] ;  /* 0x0002c800ff127b82 */ /* 0x000ea20000000800 */
[----:B-1----:R-:W-:Y:S01]  /*46d0*/  ISETP.NE.AND P1, PT, R0, 0x1, PT ;  /* 0x000000010000780c */ /* 0x002fe20003f25270 */
[----:B------:R-:W-:-:S02]  /*46e0*/  UISETP.NE.AND.EX UP2, UPT, UR9, URZ, UPT, UP2 ;  /* 0x000000ff0900728c */ /* 0x000fc4000bf45320 */
[----:B------:R-:W-:Y:S02]  /*46f0*/  UPRMT UR13, UR37, 0x654, UR13 ;  /* 0x00000654250d7896 */ /* 0x000fe4000800000d */
[----:B------:R-:W-:Y:S02]  /*4700*/  UISETP.NE.AND.EX UP3, UPT, UR5, URZ, UPT, UP3 ;  /* 0x000000ff0500728c */ /* 0x000fe4000bf65330 */
[----:B------:R-:W1:Y:S08]  /*4710*/  LDC.64 R32, c[0x0][0x348] ;  /* 0x0000d200ff207b82 */ /* 0x000e700000000a00 */
[----:B------:R-:W4:Y:S08]  /*4720*/  LDC.64 R16, c[0x0][0xb10] ;  /* 0x0002c400ff107b82 */ /* 0x000f300000000a00 */
[----:B------:R-:W1:Y:S08]  /*4730*/  LDC.64 R6, c[0x0][0xb18] ;  /* 0x0002c600ff067b82 */ /* 0x000e700000000a00 */
[----:B------:R-:W1:Y:S08]  /*4740*/  LDC.64 R4, c[0x0][0xb28] ;  /* 0x0002ca00ff047b82 */ /* 0x000e700000000a00 */
[----:B--23--:R-:W1:Y:S02]  /*4750*/  LDC R22, c[0x0][0x374] ;  /* 0x0000dd00ff167b82 */ /* 0x00ce640000000800 */
.L_x_97:
[C---:B------:R-:W-:Y:S02]  /*4760*/  LEA R0, R30.reuse, UR7, 0x3 ;  /* 0x000000071e007c11 */ /* 0x040fe4000f8e18ff */
[----:B------:R-:W-:Y:S02]  /*4770*/  SHF.L.U32 R3, R29, 0x1f, RZ ;  /* 0x0000001f1d037819 */ /* 0x000fe400000006ff */
[----:B------:R-:W-:Y:S02]  /*4780*/  LEA R24, R30, UR7, 0x4 ;  /* 0x000000071e187c11 */ /* 0x000fe4000f8e20ff */
[----:B--2---:R-:W2:Y:S02]  /*4790*/  SYNCS.PHASECHK.TRANS64.TRYWAIT P0, [R0+URZ+0x1b0], R3 ;  /* 0x0001b003000075a7 */ /* 0x004ea400080011ff */
[----:B--2---:R-:W-:Y:S05]  /*47a0*/  @!P0 BRA `(.L_x_89) ;  /* 0x0000005400348947 */ /* 0x004fea0003800000 */
.L_x_194:
[----:B------:R-:W-:Y:S01]  /*47b0*/  ISETP.GE.AND P0, PT, R72, 0x1, PT ;  /* 0x000000014800780c */ /* 0x000fe20003f06270 */
[----:B------:R-:W3:Y:S01]  /*47c0*/  LDS.128 R24, [R24+0x240] ;  /* 0x0002400018187984 */ /* 0x000ee20000000c00 */
[----:B--2---:R-:W-:Y:S01]  /*47d0*/  VIADD R0, R0, 0x1c0 ;  /* 0x000001c000007836 */ /* 0x004fe20000000000 */
[----:B------:R-:W-:Y:S01]  /*47e0*/  @!PT LDS RZ, [RZ] ;  /* 0x00000000fffff984 */ /* 0x000fe20000000800 */
[----:B------:R-:W-:Y:S01]  /*47f0*/  @!PT LDS RZ, [RZ] ;  /* 0x00000000fffff984 */ /* 0x000fe20000000800 */
[----:B------:R-:W-:Y:S01]  /*4800*/  @!PT LDS RZ, [RZ] ;  /* 0x00000000fffff984 */ /* 0x000fe20000000800 */
[----:B------:R-:W-:Y:S01]  /*4810*/  @!PT LDS RZ, [RZ] ;  /* 0x00000000fffff984 */ /* 0x000fe20000000800 */
[----:B------:R2:W-:Y:S06]  /*4820*/  MEMBAR.ALL.CTA ;  /* 0x0000000000007992 */ /* 0x0005ec0000008000 */
[----:B--2---:R-:W2:Y:S01]  /*4830*/  FENCE.VIEW.ASYNC.S ;  /* 0x00000000000073c6 */ /* 0x004ea20000000000 */
[----:B------:R-:W-:Y:S04]  /*4840*/  PRMT R0, RZ, 0x654, R0 ;  /* 0x00000654ff007816 */ /* 0x000fe80000000000 */
[----:B--2---:R2:W-:Y:S01]  /*4850*/  SYNCS.ARRIVE.TRANS64.RED.A1T0 RZ, [R0+URZ], RZ ;  /* 0x000000ff00ff79a7 */ /* 0x0045e200081004ff */
[----:B---3--:R-:W-:Y:S11]  /*4860*/  LOP3.LUT P3, RZ, R26, 0x1, RZ, 0xc0, !PT ;  /* 0x000000011aff7812 */ /* 0x008ff6000786c0ff */
[----:B------:R-:W-:Y:S02]  /*4870*/  @!UPT UIADD3 URZ, UPT, UPT, URZ, URZ, URZ ;  /* 0x000000fffffff290 */ /* 0x000fe4000fffe0ff */
[----:B------:R-:W-:Y:S02]  /*4880*/  @P3 MOV R13, R24 ;  /* 0x00000018000d3202 */ /* 0x000fe40000000f00 */
[----:B------:R-:W-:Y:S01]  /*4890*/  @P3 LOP3.LUT R8, R25, 0xffff, RZ, 0xc0, !PT ;  /* 0x0000ffff19083812 */ /* 0x000fe200078ec0ff */
[----:B--2---:R-:W-:Y:S06]  /*48a0*/  @!P0 BRA `(.L_x_90) ;  /* 0x0000000000a48947 */ /* 0x004fec0003800000 */
[----:B-1----:R-:W-:Y:S01]  /*48b0*/  IMAD.HI.U32 R35, R22, R7, RZ ;  /* 0x0000000716237227 */ /* 0x002fe200078e00ff */
[----:B------:R-:W-:Y:S02]  /*48c0*/  ISETP.NE.AND P0, PT, R6, 0x1, PT ;  /* 0x000000010600780c */ /* 0x000fe40003f05270 */
[----:B------:R-:W-:Y:S01]  /*48d0*/  ISETP.NE.AND P2, PT, R72, 0x1, PT ;  /* 0x000000014800780c */ /* 0x000fe20003f45270 */
[----:B----4-:R-:W-:Y:S01]  /*48e0*/  IMAD.HI.U32 R34, R19, R16, RZ ;  /* 0x0000001013227227 */ /* 0x010fe200078e00ff */
[----:B------:R-:W-:Y:S02]  /*48f0*/  SHF.R.U32.HI R35, RZ, R18, R35 ;  /* 0x00000012ff237219 */ /* 0x000fe40000011623 */
[----:B------:R-:W-:Y:S01]  /*4900*/  ISETP.NE.AND P4, PT, R2, 0x1, PT ;  /* 0x000000010200780c */ /* 0x000fe20003f85270 */
[----:B------:R-:W-:Y:S01]  /*4910*/  IMAD.HI.U32 R36, R13, R16, RZ ;  /* 0x000000100d247227 */ /* 0x000fe200078e00ff */
[----:B------:R-:W-:Y:S02]  /*4920*/  SHF.R.U32.HI R34, RZ, R17, R34 ;  /* 0x00000011ff227219 */ /* 0x000fe40000011622 */
[----:B------:R-:W-:Y:S01]  /*4930*/  SEL R3, R22, R35, !P0 ;  /* 0x0000002316037207 */ /* 0x000fe20004000000 */
[C---:B------:R-:W-:Y:S01]  /*4940*/  IMAD.HI.U32 R35, R8.reuse, R7, RZ ;  /* 0x0000000708237227 */ /* 0x040fe200078e00ff */
[----:B------:R-:W-:Y:S02]  /*4950*/  SEL R11, R19, R34, !P4 ;  /* 0x00000022130b7207 */ /* 0x000fe40006000000 */
[----:B------:R-:W-:Y:S01]  /*4960*/  SHF.R.U32.HI R36, RZ, R17, R36 ;  /* 0x00000011ff247219 */ /* 0x000fe20000011624 */
[----:B------:R-:W-:Y:S01]  /*4970*/  IMAD.HI.U32 R38, R3, R4, RZ ;  /* 0x0000000403267227 */ /* 0x000fe200078e00ff */
[----:B------:R-:W-:Y:S03]  /*4980*/  SHF.R.U32.HI R35, RZ, R18, R35 ;  /* 0x00000012ff237219 */ /* 0x000fe60000011623 */
[----:B------:R-:W-:Y:S01]  /*4990*/  IMAD.HI.U32 R34, R11, R4, RZ ;  /* 0x000000040b227227 */ /* 0x000fe200078e00ff */
[----:B------:R-:W-:Y:S02]  /*49a0*/  @P2 SHF.R.U32.HI R3, RZ, R5, R38 ;  /* 0x00000005ff032219 */ /* 0x000fe40000011626 */
[----:B------:R-:W-:Y:S02]  /*49b0*/  SEL R9, R8, R35, !P0 ;  /* 0x0000002308097207 */ /* 0x000fe40004000000 */
[----:B------:R-:W-:Y:S01]  /*49c0*/  @P2 SHF.R.U32.HI R11, RZ, R5, R34 ;  /* 0x00000005ff0b2219 */ /* 0x000fe20000011622 */
[C---:B------:R-:W-:Y:S01]  /*49d0*/  IMAD R10, R72.reuse, R3, RZ ;  /* 0x00000003480a7224 */ /* 0x040fe200078e02ff */
[----:B------:R-:W-:Y:S01]  /*49e0*/  SEL R3, R13, R36, !P4 ;  /* 0x000000240d037207 */ /* 0x000fe20006000000 */
[C---:B------:R-:W-:Y:S03]  /*49f0*/  IMAD.HI.U32 R14, R9.reuse, R4, RZ ;  /* 0x00000004090e7227 */ /* 0x040fe600078e00ff */
[----:B------:R-:W-:Y:S01]  /*4a00*/  ISETP.GE.AND P0, PT, R9, R10, PT ;  /* 0x0000000a0900720c */ /* 0x000fe20003f06270 */
[C---:B------:R-:W-:Y:S01]  /*4a10*/  IMAD R12, R72.reuse, R11, RZ ;  /* 0x0000000b480c7224 */ /* 0x040fe200078e02ff */
[-C--:B------:R-:W-:Y:S04]  /*4a20*/  SHF.R.U32.HI R14, RZ, R5.reuse, R14 ;  /* 0x00000005ff0e7219 */ /* 0x080fe8000001160e */
[----:B------:R-:W-:Y:S02]  /*4a30*/  ISETP.GE.OR P0, PT, R3, R12, P0 ;  /* 0x0000000c0300720c */ /* 0x000fe40000706670 */
[----:B------:R-:W-:Y:S05]  /*4a40*/  SEL R15, R9, R14, !P2 ;  /* 0x0000000e090f7207 */ /* 0x000fea0005000000 */
[----:B------:R-:W-:Y:S04]  /*4a50*/  IMAD.MOV R14, RZ, RZ, -R15 ;  /* 0x000000ffff0e7224 */ /* 0x000fe800078e0a0f */
[----:B------:R-:W-:Y:S02]  /*4a60*/  IMAD R14, R72, R14, R9 ;  /* 0x0000000e480e7224 */ /* 0x000fe400078e0209 */
[C---:B------:R-:W-:Y:S05]  /*4a70*/  @!P0 IMAD.HI.U32 R10, R3.reuse, R4, RZ ;  /* 0x00000004030a8227 */ /* 0x040fea00078e00ff */
[----:B------:R-:W-:Y:S04]  /*4a80*/  @!P0 SHF.R.U32.HI R10, RZ, R5, R10 ;  /* 0x00000005ff0a8219 */ /* 0x000fe8000001160a */
[----:B------:R-:W-:Y:S01]  /*4a90*/  @!P0 SEL R0, R3, R10, !P2 ;  /* 0x0000000a03008207 */ /* 0x000fe20005000000 */
[----:B------:R-:W-:Y:S03]  /*4aa0*/  IMAD.MOV R10, RZ, RZ, -R3 ;  /* 0x000000ffff0a7224 */ /* 0x000fe600078e0a03 */
[----:B------:R-:W-:Y:S01]  /*4ab0*/  @!P0 IADD3 R15, PT, PT, R15, -R0, RZ ;  /* 0x800000000f0f8210 */ /* 0x000fe20007ffe0ff */
[----:B------:R-:W-:Y:S01]  /*4ac0*/  @!P0 IMAD R0, R11, R14, R0 ;  /* 0x0000000e0b008224 */ /* 0x000fe200078e0200 */
[----:B------:R-:W-:Y:S01]  /*4ad0*/  IADD3 R11, PT, PT, -R9, RZ, RZ ;  /* 0x000000ff090b7210 */ /* 0x000fe20007ffe1ff */
[----:B------:R-:W-:Y:S02]  /*4ae0*/  IMAD R13, R2, R10, R13 ;  /* 0x0000000a020d7224 */ /* 0x000fe400078e020d */
[----:B------:R-:W-:Y:S02]  /*4af0*/  @!P0 IMAD R9, R15, R72, R3 ;  /* 0x000000480f098224 */ /* 0x000fe400078e0203 */
[----:B------:R-:W-:Y:S02]  /*4b00*/  @!P0 IMAD.MOV.U32 R3, RZ, RZ, R0 ;  /* 0x000000ffff038224 */ /* 0x000fe400078e0000 */
[----:B------:R-:W-:Y:S02]  /*4b10*/  IMAD R8, R6, R11, R8 ;  /* 0x0000000b06087224 */ /* 0x000fe400078e0208 */
[----:B------:R-:W-:Y:S02]  /*4b20*/  IMAD R13, R3, R2, R13 ;  /* 0x00000002030d7224 */ /* 0x000fe400078e020d */
[----:B------:R-:W-:Y:S02]  /*4b30*/  IMAD R8, R9, R6, R8 ;  /* 0x0000000609087224 */ /* 0x000fe400078e0208 */
.L_x_90:
[----:B------:R-:W-:Y:S05]  /*4b40*/  BRA.U UP1, `(.L_x_91) ;  /* 0x0000000101107547 */ /* 0x000fea000b800000 */
[----:B------:R-:W-:Y:S04]  /*4b50*/  MOV R0, UR6 ;  /* 0x0000000600007c02 */ /* 0x000fe80008000f00 */
[----:B------:R-:W-:Y:S04]  /*4b60*/  SHF.L.U32 R3, R0, 0x1f, RZ ;  /* 0x0000001f00037819 */ /* 0x000fe800000006ff */
[----:B------:R-:W2:Y:S02]  /*4b70*/  SYNCS.PHASECHK.TRANS64.TRYWAIT P0, [UR7+0x1a8], R3 ;  /* 0x0001a803ff0075a7 */ /* 0x000ea40008001107 */
[----:B--2---:R-:W-:Y:S05]  /*4b80*/  @!P0 BRA `(.L_x_92) ;  /* 0x0000005000508947 */ /* 0x004fea0003800000 */
.L_x_91:
[----:B------:R-:W-:Y:S02]  /*4b90*/  R2UR UR19, R21 ;  /* 0x00000000151372ca */ /* 0x000fe400000e0000 */
[----:B------:R-:W-:Y:S02]  /*4ba0*/  R2UR UR18, R20 ;  /* 0x00000000141272ca */ /* 0x000fe400000e0000 */
[----:B------:R-:W-:Y:S02]  /*4bb0*/  ISETP.NE.U32.AND P2, PT, RZ, UR4, PT ;  /* 0x00000004ff007c0c */ /* 0x000fe4000bf45070 */
[----:B------:R-:W-:Y:S02]  /*4bc0*/  SHF.L.U32 R12, R31, 0x1f, RZ ;  /* 0x0000001f1f0c7819 */ /* 0x000fe400000006ff */
[----:B------:R-:W-:Y:S05]  /*4bd0*/  ISETP.NE.AND.EX P2, PT, RZ, UR5, PT, P2 ;  /* 0x00000005ff007c0c */ /* 0x000fea000bf45320 */
[----:B------:R-:W-:Y:S02]  /*4be0*/  USHF.L.U32 UR19, UR19, 0x7, URZ ;  /* 0x0000000713137899 */ /* 0x000fe400080006ff */
[----:B------:R-:W-:Y:S01]  /*4bf0*/  USHF.L.U32 UR18, UR18, 0x7, URZ ;  /* 0x0000000712127899 */ /* 0x000fe200080006ff */
[----:B------:R-:W-:Y:S11]  /*4c00*/  BRA.U !UP3, `(.L_x_93) ;  /* 0x000000010b347547 */ /* 0x000ff6000b800000 */
[----:B------:R-:W-:Y:S01]  /*4c10*/  UPLOP3.LUT UP0, UPT, UPT, UPT, UP2, 0x80, 0x8 ;  /* 0x000000000008789c */ /* 0x000fe20003f0f020 */
[----:B--2---:R-:W-:Y:S02]  /*4c20*/  HFMA2 R0, -RZ, RZ, 0, 5.9604644775390625e-08 ;  /* 0x00000001ff007431 */ /* 0x004fe400000001ff */
[----:B------:R-:W-:Y:S03]  /*4c30*/  IMAD.MOV.U32 R171, RZ, RZ, 0x1 ;  /* 0x00000001ffab7424 */ /* 0x000fe600078e00ff */
[----:B------:R-:W-:Y:S05]  /*4c40*/  PLOP3.LUT P0, PT, PT, PT, UP0, 0x80, 0x8 ;  /* 0x000000000008781c */ /* 0x000fea0003f0f008 */
[----:B------:R-:W2:Y:S01]  /*4c50*/  @UP0 LDCU.64 UR10, c[0x0][0x888] ;  /* 0x00011100ff0a07ac */ /* 0x000ea20008000a00 */
[----:B------:R-:W-:Y:S07]  /*4c60*/  @UP0 UIMAD UR8, UR36, UR4, URZ ;  /* 0x00000004240802a4 */ /* 0x000fee000f8e02ff */
[----:B------:R-:W-:Y:S01]  /*4c70*/  @!P0 PRMT R171, R0, 0x7610, R171 ;  /* 0x0000761000ab8816 */ /* 0x000fe200000000ab */
[----:B--2---:R-:W-:Y:S03]  /*4c80*/  @UP0 UIMAD.WIDE UR10, UR8, 0x4, UR10 ;  /* 0x00000004080a08a5 */ /* 0x004fe6000f8e020a */
[----:B------:R-:W2:Y:S03]  /*4c90*/  @!UP0 LDCU UR8, c[0x0][0x880] ;  /* 0x00011000ff0887ac */ /* 0x000ea60008000800 */
[----:B------:R-:W-:Y:S01]  /*4ca0*/  IMAD.U32 R10, RZ, RZ, UR10 ;  /* 0x0000000aff0a7e24 */ /* 0x000fe2000f8e00ff */
[----:B------:R-:W-:Y:S05]  /*4cb0*/  MOV R11, UR11 ;  /* 0x0000000b000b7c02 */ /* 0x000fea0008000f00 */
[----:B-----5:R3:W5:Y:S02]  /*4cc0*/  @P0 LDG.E R81, desc[UR46][R10.64] ;  /* 0x0000002e0a510981 */ /* 0x020764000c1e1900 */
[----:B--23--:R-:W-:Y:S07]  /*4cd0*/  @!P0 IMAD.U32 R81, RZ, RZ, UR8 ;  /* 0x00000008ff518e24 */ /* 0x00cfee000f8e00ff */
.L_x_93:
[----:B-----5:R-:W-:Y:S01]  /*4ce0*/  @!P2 FSETP.EQ.AND P0, PT, R81, RZ, PT ;  /* 0x000000ff5100a20b */ /* 0x020fe20003f02000 */
[----:B------:R-:W-:Y:S01]  /*4cf0*/  @!UPT UIADD3 URZ, UPT, UPT, URZ, URZ, URZ ;  /* 0x000000fffffff290 */ /* 0x000fe2000fffe0ff */
[----:B------:R-:W-:Y:S11]  /*4d00*/  @!P2 BRA `(.L_x_94) ;  /* 0x000000000014a947 */ /* 0x000ff60003800000 */
[----:B------:R-:W-:Y:S02]  /*4d10*/  LOP3.LUT P2, RZ, R171, 0xff, RZ, 0xc0, !PT ;  /* 0x000000ffabff7812 */ /* 0x000fe4000784c0ff */
[----:B------:R-:W-:Y:S04]  /*4d20*/  PLOP3.LUT P0, PT, PT, PT, UP0, 0x80, 0x8 ;  /* 0x000000000008781c */ /* 0x000fe80003f0f008 */
[----:B------:R-:W-:Y:S07]  /*4d30*/  PLOP3.LUT P0, PT, P0, PT, PT, 0x8, 0x80 ;  /* 0x000000000080781c */ /* 0x000fee000070e170 */
[----:B------:R-:W-:Y:S11]  /*4d40*/  @P2 FSETP.EQ.AND P0, PT, R81, RZ, PT ;  /* 0x000000ff5100220b */ /* 0x000ff60003f02000 */
[----:B------:R-:W-:Y:S02]  /*4d50*/  @!UPT UIADD3 URZ, UPT, UPT, URZ, URZ, URZ ;  /* 0x000000fffffff290 */ /* 0x000fe4000fffe0ff */
.L_x_94:
[----:B------:R-:W3:Y:S01]  /*4d60*/  SYNCS.PHASECHK.TRANS64.TRYWAIT P2, [UR7+0x190], R12 ;  /* 0x0001900cff0075a7 */ /* 0x000ee20008041107 */
[----:B------:R-:W-:Y:S04]  /*4d70*/  ELECT P4, URZ, PT ;  /* 0x0000000000ff782f */ /* 0x000fe80003880000 */
[----:B------:R-:W-:Y:S11]  /*4d80*/  PLOP3.LUT P4, PT, P0, P4, PT, 0xf2, 0x2f ;  /* 0x00000000002f781c */ /* 0x000ff60000789e72 */
[----:B------:R-:W-:Y:S02]  /*4d90*/  @!UPT UIADD3 URZ, UPT, UPT, URZ, URZ, URZ ;  /* 0x000000fffffff290 */ /* 0x000fe4000fffe0ff */
[----:B-1----:R-:W-:Y:S05]  /*4da0*/  @!P4 IADD3 R21, P0, PT, R32, 0x580, RZ ;  /* 0x000005802015c810 */ /* 0x002fea0007f1e0ff */
[----:B------:R-:W-:Y:S01]  /*4db0*/  @!P4 IMAD.X R20, RZ, RZ, R33, P0 ;  /* 0x000000ffff14c224 */ /* 0x000fe200000e0621 */
[----:B---3--:R-:W-:Y:S07]  /*4dc0*/  @!P2 BRA `(.L_x_95) ;  /* 0x0000004c00d8a947 */ /* 0x008fee0003800000 */
.L_x_197:
[----:B------:R-:W3:Y:S01]  /*4dd0*/  LDC.64 R14, c[0x0][0xb10] ;  /* 0x0002c400ff0e7b82 */ /* 0x000ee20000000a00 */
[----:B------:R-:W-:Y:S01]  /*4de0*/  @!P4 R2UR UR8, R20 ;  /* 0x000000001408c2ca */ /* 0x000fe200000e0000 */
[----:B------:R-:W-:Y:S01]  /*4df0*/  VOTEU.ALL UP1, P4 ;  /* 0x0000000000ff7886 */ /* 0x000fe20002020000 */
[----:B------:R-:W-:Y:S01]  /*4e00*/  @!P4 R2UR UR9, R21 ;  /* 0x000000001509c2ca */ /* 0x000fe200000e0000 */
[----:B------:R-:W-:Y:S01]  /*4e10*/  UMOV UR10, 0x0 ;  /* 0x00000000000a7882 */ /* 0x000fe20000000000 */
[----:B------:R-:W-:Y:S03]  /*4e20*/  UMOV UR11, 0x10000000 ;  /* 0x10000000000b7882 */ /* 0x000fe60000000000 */
[----:B------:R-:W5:Y:S01]  /*4e30*/  LDC.64 R10, c[0x0][0xb18] ;  /* 0x0002c600ff0a7b82 */ /* 0x000f620000000a00 */
[----:B------:R-:W-:Y:S01]  /*4e40*/  @!UP1 UIADD3 UR16, UPT, UPT, UR7, 0x400, URZ ;  /* 0x0000040007109890 */ /* 0x000fe2000fffe0ff */
[----:B------:R-:W-:Y:S01]  /*4e50*/  @P3 SHF.R.U32.HI R28, RZ, 0x10, R25 ;  /* 0x00000010ff1c3819 */ /* 0x000fe20000011619 */
[----:B------:R-:W-:Y:S01]  /*4e60*/  VOTEU.ALL UP1, P4 ;  /* 0x0000000000ff7886 */ /* 0x000fe20002020000 */
[----:B------:R-:W-:Y:S01]  /*4e70*/  UMOV UR20, UR36 ;  /* 0x0000002400147c82 */ /* 0x000fe20008000000 */
[----:B------:R-:W-:Y:S03]  /*4e80*/  VIADD R30, R30, 0x1 ;  /* 0x000000011e1e7836 */ /* 0x000fe60000000000 */
[----:B--2---:R-:W2:Y:S01]  /*4e90*/  @!P1 LDC R0, c[0x0][0xb20] ;  /* 0x0002c800ff009b82 */ /* 0x004ea20000000800 */
[----:B------:R-:W-:Y:S01]  /*4ea0*/  IMAD.U32 R21, RZ, RZ, UR8 ;  /* 0x00000008ff157e24 */ /* 0x000fe2000f8e00ff */
[----:B------:R-:W-:Y:S06]  /*4eb0*/  UPRMT UR8, UR37, 0x654, UR17 ;  /* 0x0000065425087896 */ /* 0x000fec0008000011 */
[----:B-1----:R-:W1:Y:S01]  /*4ec0*/  @!P1 LDC R3, c[0x0][0xb0c] ;  /* 0x0002c300ff039b82 */ /* 0x002e620000000800 */
[----:B------:R-:W-:Y:S01]  /*4ed0*/  IMAD.U32 R20, RZ, RZ, UR9 ;  /* 0x00000009ff147e24 */ /* 0x000fe2000f8e00ff */
[----:B------:R-:W-:Y:S04]  /*4ee0*/  @!P4 R2UR UR15, R21 ;  /* 0x00000000150fc2ca */ /* 0x000fe800000e0000 */
[----:B------:R-:W-:Y:S01]  /*4ef0*/  @!P4 R2UR UR14, R20 ;  /* 0x00000000140ec2ca */ /* 0x000fe200000e0000 */
[----:B------:R-:W-:Y:S11]  /*4f00*/  @!P4 IMAD.MOV.U32 R20, RZ, RZ, 0x2000 ;  /* 0x00002000ff14c424 */ /* 0x000ff600078e00ff */
[----:B------:R-:W-:Y:S01]  /*4f10*/  @!UPT UIADD3 URZ, UPT, UPT, URZ, URZ, URZ ;  /* 0x000000fffffff290 */ /* 0x000fe2000fffe0ff */
[----:B------:R1:W-:Y:S01]  /*4f20*/  @!UP1 UTMALDG.3D [UR16], [UR14], desc[UR10] ;  /* 0x00000a100e0095b4 */ /* 0x0003e20008011000 */
[----:B------:R1:W-:Y:S02]  /*4f30*/  @!P4 SYNCS.ARRIVE.TRANS64.RED.A0TR RZ, [UR7+0x180], R20 ;  /* 0x00018014ffffc9a7 */ /* 0x0003e40008300407 */
[----:B-1----:R-:W-:Y:S01]  /*4f40*/  @!P1 ISETP.NE.AND P2, PT, R3, 0x1, PT ;  /* 0x000000010300980c */ /* 0x002fe20003f45270 */
[C---:B---3--:R-:W-:Y:S01]  /*4f50*/  @!P1 IMAD.HI.U32 R14, R13.reuse, R14, RZ ;  /* 0x0000000e0d0e9227 */ /* 0x048fe200078e00ff */
[----:B-----5:R-:W-:Y:S03]  /*4f60*/  @!P1 ISETP.NE.AND P0, PT, R10, 0x1, PT ;  /* 0x000000010a00980c */ /* 0x020fe60003f05270 */
[C---:B------:R-:W-:Y:S01]  /*4f70*/  @!P1 IMAD.HI.U32 R11, R8.reuse, R11, RZ ;  /* 0x0000000b080b9227 */ /* 0x040fe200078e00ff */
[----:B------:R-:W-:Y:S04]  /*4f80*/  @!P1 SHF.R.U32.HI R14, RZ, R15, R14 ;  /* 0x0000000fff0e9219 */ /* 0x000fe8000001160e */
[----:B--2---:R-:W-:Y:S01]  /*4f90*/  @!P1 SHF.R.U32.HI R9, RZ, R0, R11 ;  /* 0x00000000ff099219 */ /* 0x004fe2000001160b */
[----:B------:R-:W-:Y:S01]  /*4fa0*/  SYNCS.ARRIVE.TRANS64.RED.A1T0 RZ, [UR8], RZ ;  /* 0x000000ffffff79a7 */ /* 0x000fe20008100408 */
[----:B------:R-:W-:Y:S02]  /*4fb0*/  @!P1 SEL R14, R13, R14, !P2 ;  /* 0x0000000e0d0e9207 */ /* 0x000fe40005000000 */
[----:B------:R-:W-:Y:S01]  /*4fc0*/  @!P1 SEL R9, R8, R9, !P0 ;  /* 0x0000000908099207 */ /* 0x000fe20004000000 */
[----:B------:R-:W1:Y:S04]  /*4fd0*/  SYNCS.PHASECHK.TRANS64.TRYWAIT P5, [UR7+0x198], R12 ;  /* 0x0001980cff0075a7 */ /* 0x000e6800080a1107 */
[----:B------:R-:W-:Y:S02]  /*4fe0*/  @!P1 IMAD.IADD R0, R9, 0x1, -R14 ;  /* 0x0000000109009824 */ /* 0x000fe400078e0a0e */
[----:B------:R-:W-:Y:S02]  /*4ff0*/  @!P1 IMAD.IADD R9, R14, 0x1, -R9 ;  /* 0x000000010e099824 */ /* 0x000fe400078e0a09 */
[----:B------:R-:W-:Y:S02]  /*5000*/  @!P1 IMAD R13, R0, R3, R13 ;  /* 0x00000003000d9224 */ /* 0x000fe400078e020d */
[----:B------:R-:W-:Y:S01]  /*5010*/  @!P1 IMAD R8, R9, R10, R8 ;  /* 0x0000000a09089224 */ /* 0x000fe200078e0208 */
[----:B-1----:R-:W-:Y:S06]  /*5020*/  @!P5 BRA `(.L_x_96) ;  /* 0x0000004c0058d947 */ /* 0x002fec0003800000 */
.L_x_199:
[----:B-1----:R-:W-:Y:S01]  /*5030*/  @!P4 IADD3 R3, P0, PT, R32, 0x580, RZ ;  /* 0x000005802003c810 */ /* 0x002fe20007f1e0ff */
[----:B------:R-:W-:Y:S01]  /*5040*/  VOTEU.ALL UP1, P4 ;  /* 0x0000000000ff7886 */ /* 0x000fe20002020000 */
[----:B------:R-:W-:Y:S01]  /*5050*/  UMOV UR20, 0x0 ;  /* 0x0000000000147882 */ /* 0x000fe20000000000 */
[----:B------:R-:W-:Y:S01]  /*5060*/  UMOV UR21, 0x10000000 ;  /* 0x1000000000157882 */ /* 0x000fe20000000000 */
[----:B------:R-:W-:Y:S01]  /*5070*/  @!P4 R2UR UR9, R3 ;  /* 0x000000000309c2ca */ /* 0x000fe200000e0000 */
[----:B------:R-:W-:Y:S01]  /*5080*/  @!P4 IMAD.X R0, RZ, RZ, R33, P0 ;  /* 0x000000ffff00c224 */ /* 0x000fe200000e0621 */
[----:B------:R-:W-:Y:S01]  /*5090*/  @!UP1 UIADD3 UR10, UPT, UPT, UR18, 0x40, URZ ;  /* 0x00000040120a9890 */ /* 0x000fe2000fffe0ff */
[----:B------:R-:W-:Y:S01]  /*50a0*/  ISETP.NE.AND P0, PT, R30, 0x2, PT ;  /* 0x000000021e00780c */ /* 0x000fe20003f05270 */
[----:B------:R-:W-:Y:S01]  /*50b0*/  UMOV UR11, UR19 ;  /* 0x00000013000b7c82 */ /* 0x000fe20008000000 */
[----:B------:R-:W-:Y:S01]  /*50c0*/  UMOV UR12, UR36 ;  /* 0x00000024000c7c82 */ /* 0x000fe20008000000 */
[----:B------:R-:W-:Y:S01]  /*50d0*/  @!P4 R2UR UR8, R0 ;  /* 0x000000000008c2ca */ /* 0x000fe200000e0000 */
[----:B------:R-:W-:Y:S01]  /*50e0*/  IMAD.IADD R20, R8, 0x1, R147 ;  /* 0x0000000108147824 */ /* 0x000fe200078e0293 */
[----:B------:R-:W-:Y:S01]  /*50f0*/  @P3 R2UR UR36, R28 ;  /* 0x000000001c2432ca */ /* 0x000fe200000e0000 */
[----:B------:R-:W-:Y:S01]  /*5100*/  IMAD.IADD R21, R13, 0x1, R170 ;  /* 0x000000010d157824 */ /* 0x000fe200078e02aa */
[----:B------:R-:W-:Y:S02]  /*5110*/  SEL R0, RZ, 0x1, P0 ;  /* 0x00000001ff007807 */ /* 0x000fe40000000000 */
[----:B------:R-:W-:Y:S01]  /*5120*/  LOP3.LUT R31, R31, 0x1, RZ, 0x3c, !PT ;  /* 0x000000011f1f7812 */ /* 0x000fe200078e3cff */
[----:B------:R-:W-:Y:S01]  /*5130*/  IMAD.U32 R10, RZ, RZ, UR9 ;  /* 0x00000009ff0a7e24 */ /* 0x000fe2000f8e00ff */
[----:B------:R-:W-:Y:S01]  /*5140*/  @!UP1 UIADD3 UR9, UPT, UPT, UR7, 0x188, URZ ;  /* 0x0000018807099890 */ /* 0x000fe2000fffe0ff */
[----:B------:R-:W-:Y:S02]  /*5150*/  LOP3.LUT R29, R29, R0, RZ, 0x3c, !PT ;  /* 0x000000001d1d7212 */ /* 0x000fe400078e3cff */
[----:B------:R-:W-:Y:S02]  /*5160*/  SEL R30, R30, RZ, P0 ;  /* 0x000000ff1e1e7207 */ /* 0x000fe40000000000 */
[----:B------:R-:W-:Y:S01]  /*5170*/  IMAD.U32 R11, RZ, RZ, UR8 ;  /* 0x00000008ff0b7e24 */ /* 0x000fe2000f8e00ff */
[----:B------:R-:W-:Y:S01]  /*5180*/  @!P4 R2UR UR14, R10 ;  /* 0x000000000a0ec2ca */ /* 0x000fe200000e0000 */
[----:B------:R-:W-:Y:S01]  /*5190*/  @!UP1 UIADD3 UR8, UPT, UPT, UR7, 0x2400, URZ ;  /* 0x0000240007089890 */ /* 0x000fe2000fffe0ff */
[----:B------:R-:W-:Y:S02]  /*51a0*/  VOTEU.ALL UP1, P4 ;  /* 0x0000000000ff7886 */ /* 0x000fe40002020000 */
[----:B------:R-:W-:Y:S11]  /*51b0*/  @!P4 R2UR UR15, R11 ;  /* 0x000000000b0fc2ca */ /* 0x000ff600000e0000 */
[----:B------:R-:W-:Y:S02]  /*51c0*/  @!UPT UIADD3 URZ, UPT, UPT, URZ, URZ, URZ ;  /* 0x000000fffffff290 */ /* 0x000fe4000fffe0ff */
[----:B------:R2:W-:Y:S01]  /*51d0*/  @!UP1 UTMALDG.3D [UR8], [UR14], desc[UR20] ;  /* 0x000014080e0095b4 */ /* 0x0005e20008011000 */
[----:B------:R2:W-:Y:S01]  /*51e0*/  @!P4 SYNCS.ARRIVE.TRANS64.RED.A0TR RZ, [UR7+0x188], R23 ;  /* 0x00018817ffffc9a7 */ /* 0x0005e20008300407 */
[----:B------:R-:W-:Y:S01]  /*51f0*/  UPLOP3.LUT UP1, UPT, UPT, UPT, UPT, 0x80, 0x8 ;  /* 0x000000000008789c */ /* 0x000fe20003f2f070 */
[----:B------:R-:W-:Y:S01]  /*5200*/  SYNCS.ARRIVE.TRANS64.RED.A1T0 RZ, [UR13], RZ ;  /* 0x000000ffffff79a7 */ /* 0x000fe2000810040d */
[----:B------:R-:W-:Y:S09]  /*5210*/  @P3 BRA `(.L_x_97) ;  /* 0xfffffff400503947 */ /* 0x000ff2000383ffff */
[----:B------:R-:W-:-:S04]  /*5220*/  SHF.L.U32 R3, R31, 0x1f, RZ ;  /* 0x0000001f1f037819 */ /* 0x000fc800000006ff */
[----:B------:R-:W1:Y:S02]  /*5230*/  SYNCS.PHASECHK.TRANS64.TRYWAIT P0, [UR7+0x190], R3 ;  /* 0x00019003ff0075a7 */ /* 0x000e640008001107 */
[----:B-1----:R-:W-:Y:S05]  /*5240*/  @!P0 BRA `(.L_x_98) ;  /* 0x0000004800e88947 */ /* 0x002fea0003800000 */
.L_x_201:
[----:B-1----:R-:W-:-:S07]  /*5250*/  MOV R0, UR7 ;  /* 0x0000000700007c02 */ /* 0x002fce0008000f00 */
.L_x_99:
[----:B-1----:R-:W-:-:S04]  /*5260*/  SHF.L.U32 R3, R31, 0x1f, RZ ;  /* 0x0000001f1f037819 */ /* 0x002fc800000006ff */
[----:B------:R1:W3:Y:S03]  /*5270*/  SYNCS.PHASECHK.TRANS64.TRYWAIT P0, [R0+URZ+0x198], R3 ;  /* 0x00019803000075a7 */ /* 0x0002e600080011ff */
[----:B---3--:R-:W-:Y:S05]  /*5280*/  @!P0 NANOSLEEP.SYNCS 0x989680 ;  /* 0x009896800000895d */ /* 0x008fea0003900000 */
[----:B------:R-:W3:Y:S02]  /*5290*/  @!P0 SYNCS.PHASECHK.TRANS64 P0, [R0+URZ+0x198], R3 ;  /* 0x00019803000085a7 */ /* 0x000ee400080010ff */
[----:B--23--:R-:W-:Y:S05]  /*52a0*/  @P0 EXIT ;  /* 0x000000000000094d */ /* 0x00cfea0003800000 */
[----:B------:R-:W-:Y:S05]  /*52b0*/  BRA `(.L_x_99) ;  /* 0xfffffffc00e87947 */ /* 0x000fea000383ffff */
.L_x_88:
[----:B------:R-:W-:-:S06]  /*52c0*/  UISETP.GE.AND UP1, UPT, UR8, 0x4, UPT ;  /* 0x000000040800788c */ /* 0x000fcc000bf26270 */
[----:B------:R-:W-:-:S13]  /*52d0*/  PLOP3.LUT P0, PT, PT, PT, UP1, 0x80, 0x8 ;  /* 0x000000000008781c */ /* 0x000fda0003f0f018 */
[----:B------:R-:W-:Y:S05]  /*52e0*/  @!P0 EXIT ;  /* 0x000000000000894d */ /* 0x000fea0003800000 */
[----:B------:R-:W-:Y:S01]  /*52f0*/  BAR.SYNC.DEFER_BLOCKING 0x6, 0xa0 ;  /* 0x0182800000007b1d */ /* 0x000fe20000010000 */
[C---:B------:R-:W-:Y:S01]  /*5300*/  IMAD.SHL.U32 R3, R189.reuse, 0x40, RZ ;  /* 0x00000040bd037824 */ /* 0x040fe200078e00ff */
[C---:B------:R-:W-:Y:S01]  /*5310*/  LOP3.LUT R193, R189.reuse, 0x60, RZ, 0xc0, !PT ;  /* 0x00000060bdc17812 */ /* 0x040fe200078ec0ff */
[C---:B------:R-:W-:Y:S01]  /*5320*/  IMAD.SHL.U32 R172, R189.reuse, 0x8, RZ ;  /* 0x00000008bdac7824 */ /* 0x040fe200078e00ff */
[C---:B------:R-:W-:Y:S01]  /*5330*/  LOP3.LUT R191, R189.reuse, 0x2, RZ, 0xc0, !PT ;  /* 0x00000002bdbf7812 */ /* 0x040fe200078ec0ff */
[----:B------:R-:W-:Y:S01]  /*5340*/  IMAD.U32 R79, R189, 0x10000, RZ ;  /* 0x00010000bd4f7824 */ /* 0x000fe200078e00ff */
[----:B------:R-:W-:Y:S02]  /*5350*/  UMOV UR49, 0x400 ;  /* 0x0000040000317882 */ /* 0x000fe40000000000 */
[----:B------:R-:W1:Y:S01]  /*5360*/  LDC R177, c[0x0][0x370] ;  /* 0x0000dc00ffb17b82 */ /* 0x000e620000000800 */
[----:B------:R-:W-:Y:S01]  /*5370*/  ULEA UR49, UR37, UR49, 0x18 ;  /* 0x0000003125317291 */ /* 0x000fe2000f8ec0ff */
[----:B------:R-:W-:Y:S01]  /*5380*/  LOP3.LUT R5, R3, 0x180, RZ, 0xc0, !PT ;  /* 0x0000018003057812 */ /* 0x000fe200078ec0ff */
[----:B------:R-:W-:Y:S01]  /*5390*/  HFMA2 R195, -RZ, RZ, 0, 0 ;  /* 0x00000000ffc37431 */ /* 0x000fe200000001ff */
[----:B------:R-:W-:Y:S01]  /*53a0*/  LOP3.LUT R79, R79, 0x600000, RZ, 0xc0, !PT ;  /* 0x006000004f4f7812 */ /* 0x000fe200078ec0ff */
[----:B------:R-:W-:Y:S01]  /*53b0*/  UIADD3 UR4, UPT, UPT, UR49, 0x4400, URZ ;  /* 0x0000440031047890 */ /* 0x000fe2000fffe0ff */
[----:B------:R-:W-:Y:S01]  /*53c0*/  LOP3.LUT R172, R5, 0x30, R172, 0xf8, !PT ;  /* 0x0000003005ac7812 */ /* 0x000fe200078ef8ac */
[----:B------:R-:W-:Y:S01]  /*53d0*/  IMAD.MOV.U32 R76, RZ, RZ, RZ ;  /* 0x000000ffff4c7224 */ /* 0x000fe200078e00ff */
[----:B------:R-:W2:Y:S01]  /*53e0*/  LDC R74, c[0x0][0xb0c] ;  /* 0x0002c300ff4a7b82 */ /* 0x000ea20000000800 */
[----:B------:R-:W-:-:S02]  /*53f0*/  LOP3.LUT R189, R189, 0x4, RZ, 0xc0, !PT ;  /* 0x00000004bdbd7812 */ /* 0x000fc400078ec0ff */
[----:B------:R-:W-:Y:S02]  /*5400*/  CS2R R182, SRZ ;  /* 0x0000000000b67805 */ /* 0x000fe4000001ff00 */
[----:B------:R-:W-:Y:S02]  /*5410*/  LOP3.LUT R172, R172, 0x1e40, R3, 0xf8, !PT ;  /* 0x00001e40acac7812 */ /* 0x000fe400078ef803 */
[----:B------:R-:W-:Y:S02]  /*5420*/  CS2R R180, SRZ ;  /* 0x0000000000b47805 */ /* 0x000fe4000001ff00 */
[----:B------:R-:W-:Y:S01]  /*5430*/  IADD3 R188, PT, PT, -R189, 0x2, RZ ;  /* 0x00000002bdbc7810 */ /* 0x000fe20007ffe1ff */
[----:B------:R-:W-:Y:S01]  /*5440*/  IMAD.MOV R176, RZ, RZ, -R191 ;  /* 0x000000ffffb07224 */ /* 0x000fe200078e0abf */
[----:B------:R-:W-:Y:S01]  /*5450*/  MOV R192, UR4 ;  /* 0x0000000400c07c02 */ /* 0x000fe20008000f00 */
[----:B------:R-:W4:Y:S01]  /*5460*/  LDC R174, c[0x0][0xb20] ;  /* 0x0002c800ffae7b82 */ /* 0x000f220000000800 */
[----:B------:R-:W3:Y:S01]  /*5470*/  LDS R0, [UR49+0x260] ;  /* 0x00026031ff007984 */ /* 0x000ee20008000800 */
[----:B------:R-:W-:Y:S01]  /*5480*/  VIADD R190, R172, UR49 ;  /* 0x00000031acbe7c36 */ /* 0x000fe20008000000 */
[----:B------:R-:W1:Y:S01]  /*5490*/  LDCU.64 UR52, c[0x0][0x348] ;  /* 0x00006900ff3477ac */ /* 0x000e620008000a00 */
[----:B------:R-:W-:-:S02]  /*54a0*/  IMAD.MOV R175, RZ, RZ, -R189 ;  /* 0x000000ffffaf7224 */ /* 0x000fc400078e0abd */
[----:B------:R-:W-:Y:S01]  /*54b0*/  VIADD R190, R190, 0x400 ;  /* 0x00000400bebe7836 */ /* 0x000fe20000000000 */
[----:B------:R-:W1:Y:S01]  /*54c0*/  LDCU.64 UR38, c[0x0][0x888] ;  /* 0x00011100ff2677ac */ /* 0x000e620008000a00 */
[----:B------:R-:W1:Y:S01]  /*54d0*/  LDC R73, c[0x0][0xb30] ;  /* 0x0002cc00ff497b82 */ /* 0x000e620000000800 */
[----:B------:R-:W1:Y:S01]  /*54e0*/  LDCU.64 UR44, c[0x0][0x890] ;  /* 0x00011200ff2c77ac */ /* 0x000e620008000a00 */
[----:B------:R-:W-:-:S06]  /*54f0*/  UIADD3 UR48, UPT, UPT, UR49, 0x400, URZ ;  /* 0x0000040031307890 */ /* 0x000fcc000fffe0ff */
[----:B------:R-:W1:Y:S08]  /*5500*/  LDC.64 R168, c[0x0][0xb10] ;  /* 0x0002c400ffa87b82 */ /* 0x000e700000000a00 */
[----:B------:R-:W1:Y:S08]  /*5510*/  LDC.64 R70, c[0x0][0xb18] ;  /* 0x0002c600ff467b82 */ /* 0x000e700000000a00 */
[----:B------:R-:W1:Y:S08]  /*5520*/  LDC.64 R68, c[0x0][0xb28] ;  /* 0x0002ca00ff447b82 */ /* 0x000e700000000a00 */
[----:B------:R-:W1:Y:S01]  /*5530*/  LDC.64 R166, c[0x0][0x8b0] ;  /* 0x00022c00ffa67b82 */ /* 0x000e620000000a00 */
[----:B---3--:R-:W-:-:S07]  /*5540*/  IMAD.IADD R79, R0, 0x1, R79 ;  /* 0x00000001004f7824 */ /* 0x008fce00078e024f */
[----:B------:R-:W3:Y:S08]  /*5550*/  LDC.64 R164, c[0x0][0x8a8] ;  /* 0x00022a00ffa47b82 */ /* 0x000ef00000000a00 */
[----:B--2-4-:R-:W1:Y:S02]  /*5560*/  LDC R178, c[0x0][0x374] ;  /* 0x0000dd00ffb27b82 */ /* 0x014e640000000800 */
.L_x_126:
[C---:B------:R-:W-:Y:S02]  /*5570*/  LEA R0, R195.reuse, UR49, 0x3 ;  /* 0x00000031c3007c11 */ /* 0x040fe4000f8e18ff */
[----:B------:R-:W-:Y:S02]  /*5580*/  SHF.L.U32 R3, R182, 0x1f, RZ ;  /* 0x0000001fb6037819 */ /* 0x000fe400000006ff */
[----:B------:R-:W-:Y:S02]  /*5590*/  LEA R16, R195, UR49, 0x4 ;  /* 0x00000031c3107c11 */ /* 0x000fe4000f8e20ff */
[----:B------:R-:W2:Y:S02]  /*55a0*/  SYNCS.PHASECHK.TRANS64.TRYWAIT P0, [R0+URZ+0x1b0], R3 ;  /* 0x0001b003000075a7 */ /* 0x000ea400080011ff */
[----:B-12---:R-:W-:Y:S05]  /*55b0*/  @!P0 BRA `(.L_x_100) ;  /* 0x0000004800248947 */ /* 0x006fea0003800000 */
.L_x_202:
[----:B------:R-:W4:Y:S01]  /*55c0*/  LDC.64 R12, c[0x0][0xb10] ;  /* 0x0002c400ff0c7b82 */ /* 0x000f220000000a00 */
[----:B------:R-:W3:Y:S01]  /*55d0*/  LDS.128 R16, [R16+0x240] ;  /* 0x0002400010107984 */ /* 0x000ee20000000c00 */
[----:B-1----:R-:W-:Y:S01]  /*55e0*/  ISETP.NE.AND P1, PT, R73, 0x1, PT ;  /* 0x000000014900780c */ /* 0x002fe20003f25270 */
[----:B--2---:R-:W-:Y:S01]  /*55f0*/  VIADD R0, R0, 0x1c0 ;  /* 0x000001c000007836 */ /* 0x004fe20000000000 */
[----:B------:R-:W-:Y:S04]  /*5600*/  ISETP.GE.AND P0, PT, R72, 0x1, PT ;  /* 0x000000014800780c */ /* 0x000fe80003f06270 */
[----:B------:R-:W1:Y:S01]  /*5610*/  LDC.64 R10, c[0x0][0xb18] ;  /* 0x0002c600ff0a7b82 */ /* 0x000e620000000a00 */
[----:B------:R-:W-:Y:S01]  /*5620*/  PRMT R0, RZ, 0x654, R0 ;  /* 0x00000654ff007816 */ /* 0x000fe20000000000 */
[----:B------:R-:W-:Y:S01]  /*5630*/  @!PT LDS RZ, [RZ] ;  /* 0x00000000fffff984 */ /* 0x000fe20000000800 */
[----:B------:R-:W-:Y:S01]  /*5640*/  @!PT LDS RZ, [RZ] ;  /* 0x00000000fffff984 */ /* 0x000fe20000000800 */
[----:B------:R-:W-:Y:S01]  /*5650*/  @!PT LDS RZ, [RZ] ;  /* 0x00000000fffff984 */ /* 0x000fe20000000800 */
[----:B------:R-:W-:Y:S01]  /*5660*/  @!PT LDS RZ, [RZ] ;  /* 0x00000000fffff984 */ /* 0x000fe20000000800 */
[----:B------:R2:W-:Y:S06]  /*5670*/  MEMBAR.ALL.CTA ;  /* 0x0000000000007992 */ /* 0x0005ec0000008000 */
[----:B--2---:R-:W2:Y:S01]  /*5680*/  FENCE.VIEW.ASYNC.S ;  /* 0x00000000000073c6 */ /* 0x004ea20000000000 */
[----:B------:R-:W1:Y:S08]  /*5690*/  @!P1 LDC R14, c[0x0][0xb20] ;  /* 0x0002c800ff0e9b82 */ /* 0x000e700000000800 */
[----:B------:R-:W1:Y:S01]  /*56a0*/  @!P1 LDC R9, c[0x0][0xb0c] ;  /* 0x0002c300ff099b82 */ /* 0x000e620000000800 */
[----:B--2---:R2:W-:Y:S01]  /*56b0*/  SYNCS.ARRIVE.TRANS64.RED.A1T0 RZ, [R0+URZ], RZ ;  /* 0x000000ff00ff79a7 */ /* 0x0045e200081004ff */
[----:B---3--:R-:W-:Y:S04]  /*56c0*/  LOP3.LUT P4, RZ, R18, 0x1, RZ, 0xc0, !PT ;  /* 0x0000000112ff7812 */ /* 0x008fe8000788c0ff */
[----:B------:R-:W-:Y:S09]  /*56d0*/  P2R R194, PR, RZ, 0x10 ;  /* 0x00000010ffc27803 */ /* 0x000ff20000000000 */
[----:B------:R-:W-:Y:S02]  /*56e0*/  @P4 MOV R77, R16 ;  /* 0x00000010004d4202 */ /* 0x000fe40000000f00 */
[----:B------:R-:W-:Y:S01]  /*56f0*/  @P4 LOP3.LUT R75, R17, 0xffff, RZ, 0xc0, !PT ;  /* 0x0000ffff114b4812 */ /* 0x000fe200078ec0ff */
[----:B--2-4-:R-:W-:Y:S06]  /*5700*/  @!P0 BRA `(.L_x_101) ;  /* 0x0000000000a48947 */ /* 0x014fec0003800000 */
[----:B------:R-:W-:Y:S01]  /*5710*/  IMAD.HI.U32 R23, R178, R71, RZ ;  /* 0x00000047b2177227 */ /* 0x000fe200078e00ff */
[----:B------:R-:W-:Y:S02]  /*5720*/  ISETP.NE.AND P0, PT, R70, 0x1, PT ;  /* 0x000000014600780c */ /* 0x000fe40003f05270 */
[----:B------:R-:W-:Y:S01]  /*5730*/  ISETP.NE.AND P2, PT, R72, 0x1, PT ;  /* 0x000000014800780c */ /* 0x000fe20003f45270 */
[----:B------:R-:W-:Y:S01]  /*5740*/  IMAD.HI.U32 R22, R177, R168, RZ ;  /* 0x000000a8b1167227 */ /* 0x000fe200078e00ff */
[----:B------:R-:W-:Y:S02]  /*5750*/  SHF.R.U32.HI R23, RZ, R174, R23 ;  /* 0x000000aeff177219 */ /* 0x000fe40000011617 */
[----:B------:R-:W-:Y:S01]  /*5760*/  ISETP.NE.AND P3, PT, R74, 0x1, PT ;  /* 0x000000014a00780c */ /* 0x000fe20003f65270 */
[----:B------:R-:W-:Y:S01]  /*5770*/  IMAD.HI.U32 R26, R77, R168, RZ ;  /* 0x000000a84d1a7227 */ /* 0x000fe200078e00ff */
[----:B------:R-:W-:Y:S02]  /*5780*/  SHF.R.U32.HI R22, RZ, R169, R22 ;  /* 0x000000a9ff167219 */ /* 0x000fe40000011616 */
[----:B------:R-:W-:Y:S01]  /*5790*/  SEL R3, R178, R23, !P0 ;  /* 0x00000017b2037207 */ /* 0x000fe20004000000 */
[----:B------:R-:W-:Y:S01]  /*57a0*/  IMAD.HI.U32 R23, R75, R71, RZ ;  /* 0x000000474b177227 */ /* 0x000fe200078e00ff */
[----:B------:R-:W-:Y:S02]  /*57b0*/  SEL R7, R177, R22, !P3 ;  /* 0x00000016b1077207 */ /* 0x000fe40005800000 */
[----:B------:R-:W-:Y:S01]  /*57c0*/  SHF.R.U32.HI R26, RZ, R169, R26 ;  /* 0x000000a9ff1a7219 */ /* 0x000fe2000001161a */
[-C--:B------:R-:W-:Y:S04]  /*57d0*/  IMAD.HI.U32 R22, R3, R68.reuse, RZ ;  /* 0x0000004403167227 */ /* 0x080fe800078e00ff */
[----:B------:R-:W-:Y:S01]  /*57e0*/  IMAD.HI.U32 R24, R7, R68, RZ ;  /* 0x0000004407187227 */ /* 0x000fe200078e00ff */
[-C--:B------:R-:W-:Y:S02]  /*57f0*/  @P2 SHF.R.U32.HI R3, RZ, R69.reuse, R22 ;  /* 0x00000045ff032219 */ /* 0x080fe40000011616 */
[----:B------:R-:W-:Y:S02]  /*5800*/  SHF.R.U32.HI R22, RZ, R174, R23 ;  /* 0x000000aeff167219 */ /* 0x000fe40000011617 */
[----:B------:R-:W-:Y:S01]  /*5810*/  @P2 SHF.R.U32.HI R7, RZ, R69, R24 ;  /* 0x00000045ff072219 */ /* 0x000fe20000011618 */
[C---:B------:R-:W-:Y:S01]  /*5820*/  IMAD R2, R72.reuse, R3, RZ ;  /* 0x0000000348027224 */ /* 0x040fe200078e02ff */
[----:B------:R-:W-:Y:S02]  /*5830*/  SEL R5, R75, R22, !P0 ;  /* 0x000000164b057207 */ /* 0x000fe40004000000 */
[----:B------:R-:W-:Y:S01]  /*5840*/  SEL R3, R77, R26, !P3 ;  /* 0x0000001a4d037207 */ /* 0x000fe20005800000 */
[----:B------:R-:W-:Y:S01]  /*5850*/  IMAD R4, R72, R7, RZ ;  /* 0x0000000748047224 */ /* 0x000fe200078e02ff */
[C---:B------:R-:W-:Y:S01]  /*5860*/  ISETP.GE.AND P0, PT, R5.reuse, R2, PT ;  /* 0x000000020500720c */ /* 0x040fe20003f06270 */
[----:B------:R-:W-:Y:S03]  /*5870*/  IMAD.HI.U32 R6, R5, R68, RZ ;  /* 0x0000004405067227 */ /* 0x000fe600078e00ff */
[----:B------:R-:W-:Y:S01]  /*5880*/  ISETP.GE.OR P0, PT, R3, R4, P0 ;  /* 0x000000040300720c */ /* 0x000fe20000706670 */
[----:B------:R-:W-:Y:S01]  /*5890*/  IMAD.MOV R4, RZ, RZ, -R3 ;  /* 0x000000ffff047224 */ /* 0x000fe200078e0a03 */
[-C--:B------:R-:W-:Y:S03]  /*58a0*/  SHF.R.U32.HI R6, RZ, R69.reuse, R6 ;  /* 0x00000045ff067219 */ /* 0x080fe60000011606 */
[----:B------:R-:W-:Y:S01]  /*58b0*/  IMAD R77, R74, R4, R77 ;  /* 0x000000044a4d7224 */ /* 0x000fe200078e024d */
[----:B------:R-:W-:Y:S05]  /*58c0*/  SEL R15, R5, R6, !P2 ;  /* 0x00000006050f7207 */ /* 0x000fea0005000000 */
[----:B------:R-:W-:Y:S02]  /*58d0*/  IMAD.MOV R6, RZ, RZ, -R15 ;  /* 0x000000ffff067224 */ /* 0x000fe400078e0a0f */
[C---:B------:R-:W-:Y:S04]  /*58e0*/  @!P0 IMAD.HI.U32 R2, R3.reuse, R68, RZ ;  /* 0x0000004403028227 */ /* 0x040fe800078e00ff */
[----:B------:R-:W-:Y:S01]  /*58f0*/  IMAD R6, R72, R6, R5 ;  /* 0x0000000648067224 */ /* 0x000fe200078e0205 */
[----:B------:R-:W-:Y:S04]  /*5900*/  @!P0 SHF.R.U32.HI R2, RZ, R69, R2 ;  /* 0x00000045ff028219 */ /* 0x000fe80000011602 */
[----:B------:R-:W-:Y:S02]  /*5910*/  @!P0 SEL R0, R3, R2, !P2 ;  /* 0x0000000203008207 */ /* 0x000fe40005000000 */
[----:B------:R-:W-:Y:S02]  /*5920*/  IADD3 R2, PT, PT, -R5, RZ, RZ ;  /* 0x000000ff05027210 */ /* 0x000fe40007ffe1ff */
[----:B------:R-:W-:Y:S01]  /*5930*/  @!P0 IADD3 R8, PT, PT, R15, -R0, RZ ;  /* 0x800000000f088210 */ /* 0x000fe20007ffe0ff */
[----:B------:R-:W-:Y:S02]  /*5940*/  @!P0 IMAD R0, R7, R6, R0 ;  /* 0x0000000607008224 */ /* 0x000fe400078e0200 */
[----:B------:R-:W-:Y:S02]  /*5950*/  IMAD R75, R70, R2, R75 ;  /* 0x00000002464b7224 */ /* 0x000fe400078e024b */
[----:B------:R-:W-:Y:S02]  /*5960*/  @!P0 IMAD R5, R8, R72, R3 ;  /* 0x0000004808058224 */ /* 0x000fe400078e0203 */
[----:B------:R-:W-:Y:S04]  /*5970*/  @!P0 IMAD.MOV.U32 R3, RZ, RZ, R0 ;  /* 0x000000ffff038224 */ /* 0x000fe800078e0000 */
[----:B------:R-:W-:Y:S02]  /*5980*/  IMAD R77, R3, R74, R77 ;  /* 0x0000004a034d7224 */ /* 0x000fe400078e024d */
[----:B------:R-:W-:Y:S07]  /*5990*/  IMAD R75, R5, R70, R75 ;  /* 0x00000046054b7224 */ /* 0x000fee00078e024b */
.L_x_101:
[----:B-1----:R-:W-:Y:S01]  /*59a0*/  @!P1 ISETP.NE.AND P0, PT, R10, 0x1, PT ;  /* 0x000000010a00980c */ /* 0x002fe20003f05270 */
[----:B------:R-:W-:Y:S01]  /*59b0*/  @!P1 IMAD.HI.U32 R0, R77, R12, RZ ;  /* 0x0000000c4d009227 */ /* 0x000fe200078e00ff */
[----:B------:R-:W-:Y:S01]  /*59c0*/  @!P1 ISETP.NE.AND P2, PT, R9, 0x1, PT ;  /* 0x000000010900980c */ /* 0x000fe20003f45270 */
[----:B------:R-:W-:Y:S01]  /*59d0*/  ULOP3.LUT UP0, URZ, UR48, 0x1b0, URZ, 0xc0, !UPT ;  /* 0x000001b030ff7892 */ /* 0x000fe2000f80c0ff */
[----:B------:R-:W-:Y:S01]  /*59e0*/  R2UR UR42, R21 ;  /* 0x00000000152a72ca */ /* 0x000fe200000e0000 */
[----:B------:R-:W-:Y:S01]  /*59f0*/  @!P1 IMAD.HI.U32 R3, R75, R11, RZ ;  /* 0x0000000b4b039227 */ /* 0x000fe200078e00ff */
[----:B------:R-:W-:Y:S02]  /*5a00*/  @!P1 SHF.R.U32.HI R0, RZ, R13, R0 ;  /* 0x0000000dff009219 */ /* 0x000fe40000011600 */
[----:B------:R-:W-:Y:S01]  /*5a10*/  R2UR UR41, R20 ;  /* 0x00000000142972ca */ /* 0x000fe200000e0000 */
[----:B------:R-:W-:Y:S01]  /*5a20*/  VIADD R195, R195, 0x1 ;  /* 0x00000001c3c37836 */ /* 0x000fe20000000000 */
[----:B------:R-:W-:Y:S02]  /*5a30*/  @!P1 SHF.R.U32.HI R2, RZ, R14, R3 ;  /* 0x0000000eff029219 */ /* 0x000fe40000011603 */
[----:B------:R-:W-:Y:S02]  /*5a40*/  @!P1 SEL R3, R77, R0, !P2 ;  /* 0x000000004d039207 */ /* 0x000fe40005000000 */
[----:B------:R-:W-:Y:S02]  /*5a50*/  @!P1 SEL R2, R75, R2, !P0 ;  /* 0x000000024b029207 */ /* 0x000fe40004000000 */
[----:B------:R-:W-:Y:S01]  /*5a60*/  @P4 SHF.R.U32.HI R179, RZ, 0x10, R17 ;  /* 0x00000010ffb34819 */ /* 0x000fe20000011611 */
[----:B------:R-:W-:Y:S02]  /*5a70*/  USHF.L.U32 UR42, UR42, 0x7, URZ ;  /* 0x000000072a2a7899 */ /* 0x000fe400080006ff */
[----:B------:R-:W-:Y:S02]  /*5a80*/  @!P1 IMAD.IADD R0, R2, 0x1, -R3 ;  /* 0x0000000102009824 */ /* 0x000fe400078e0a03 */
[----:B------:R-:W-:Y:S01]  /*5a90*/  @!P1 IMAD.IADD R2, R3, 0x1, -R2 ;  /* 0x0000000103029824 */ /* 0x000fe200078e0a02 */
[----:B------:R-:W-:Y:S01]  /*5aa0*/  USHF.L.U32 UR41, UR41, 0x7, URZ ;  /* 0x0000000729297899 */ /* 0x000fe200080006ff */
[----:B------:R-:W-:Y:S02]  /*5ab0*/  @!P1 IMAD R77, R0, R9, R77 ;  /* 0x00000009004d9224 */ /* 0x000fe400078e024d */
[----:B------:R-:W-:Y:S01]  /*5ac0*/  @!P1 IMAD R75, R2, R10, R75 ;  /* 0x0000000a024b9224 */ /* 0x000fe200078e024b */
[----:B------:R-:W-:Y:S08]  /*5ad0*/  BRA.U !UP0, `(.L_x_102) ;  /* 0x0000000108407547 */ /* 0x000ff0000b800000 */
[----:B------:R-:W1:Y:S01]  /*5ae0*/  LDCU.64 UR8, c[0x4][0x80] ;  /* 0x01001000ff0877ac */ /* 0x000e620008000a00 */
[----:B------:R-:W-:Y:S01]  /*5af0*/  MOV R3, 0x0 ;  /* 0x0000000000037802 */ /* 0x000fe20000000f00 */
[----:B------:R-:W-:Y:S02]  /*5b00*/  HFMA2 R12, -RZ, RZ, 0, 5.9604644775390625e-08 ;  /* 0x00000001ff0c7431 */ /* 0x000fe400000001ff */
[----:B------:R-:W-:Y:S02]  /*5b10*/  IMAD.MOV.U32 R8, RZ, RZ, 0x70 ;  /* 0x00000070ff087424 */ /* 0x000fe400078e00ff */
[----:B------:R-:W-:Y:S01]  /*5b20*/  IMAD.MOV.U32 R13, RZ, RZ, RZ ;  /* 0x000000ffff0d7224 */ /* 0x000fe200078e00ff */
[----:B------:R-:W2:Y:S01]  /*5b30*/  LDCU.64 UR6, c[0x4][0x88] ;  /* 0x01001100ff0677ac */ /* 0x000ea20008000a00 */
[----:B------:R-:W3:Y:S01]  /*5b40*/  LDC.64 R2, c[0x4][R3] ;  /* 0x0100000003027b82 */ /* 0x000ee20000000a00 */
[----:B------:R-:W4:Y:S01]  /*5b50*/  LDCU.64 UR4, c[0x4][0x8] ;  /* 0x01000100ff0477ac */ /* 0x000f220008000a00 */
[----:B-1----:R-:W-:Y:S01]  /*5b60*/  MOV R5, UR9 ;  /* 0x0000000900057c02 */ /* 0x002fe20008000f00 */
[----:B------:R-:W-:Y:S01]  /*5b70*/  IMAD.U32 R4, RZ, RZ, UR8 ;  /* 0x00000008ff047e24 */ /* 0x000fe2000f8e00ff */
[----:B--2---:R-:W-:Y:S01]  /*5b80*/  MOV R7, UR7 ;  /* 0x0000000700077c02 */ /* 0x004fe20008000f00 */
[----:B------:R-:W-:Y:S01]  /*5b90*/  IMAD.U32 R6, RZ, RZ, UR6 ;  /* 0x00000006ff067e24 */ /* 0x000fe2000f8e00ff */
[----:B----4-:R-:W-:Y:S01]  /*5ba0*/  MOV R11, UR5 ;  /* 0x00000005000b7c02 */ /* 0x010fe20008000f00 */
[----:B------:R-:W-:Y:S02]  /*5bb0*/  IMAD.U32 R10, RZ, RZ, UR4 ;  /* 0x00000004ff0a7e24 */ /* 0x000fe4000f8e00ff */
[----:B------:R-:W-:Y:S07]  /*5bc0*/  LEPC R20, `(.L_x_102) ;  /* 0x000000001014794e */ /* 0x000fee0000000000 */
[----:B---3-5:R-:W-:Y:S05]  /*5bd0*/  CALL.ABS.NOINC R2 ;  /* 0x0000000002007343 */ /* 0x028fea0003c00000 */
.L_x_102:
[----:B------:R-:W-:Y:S01]  /*5be0*/  LOP3.LUT P0, RZ, R192, 0x1b0, RZ, 0xc0, !PT ;  /* 0x000001b0c0ff7812 */ /* 0x000fe2000780c0ff */
[----:B------:R-:W-:Y:S11]  /*5bf0*/  BSSY.RECONVERGENT B6, `(.L_x_103) ;  /* 0x0000013000067945 */ /* 0x000ff60003800200 */
[----:B------:R-:W-:Y:S01]  /*5c00*/  @!UPT UIADD3 URZ, UPT, UPT, URZ, URZ, URZ ;  /* 0x000000fffffff290 */ /* 0x000fe2000fffe0ff */
[----:B------:R-:W-:Y:S05]  /*5c10*/  @!P0 BRA `(.L_x_104) ;  /* 0x0000000000408947 */ /* 0x000fea0003800000 */
        /* <DEDUP_REMOVED lines=16> */
.L_x_104:
[----:B------:R-:W-:Y:S05]  /*5d20*/  BSYNC.RECONVERGENT B6 ;  /* 0x0000000000067941 */ /* 0x000fea0003800200 */
.L_x_103:
[----:B------:R-:W-:Y:S01]  /*5d30*/  ISETP.NE.U32.AND P4, PT, R166, RZ, PT ;  /* 0x000000ffa600720c */ /* 0x000fe20003f85070 */
[----:B------:R-:W-:Y:S01]  /*5d40*/  UISETP.NE.AND UP2, UPT, UR50, URZ, UPT ;  /* 0x000000ff3200728c */ /* 0x000fe2000bf45270 */
[----:B------:R-:W-:Y:S01]  /*5d50*/  ISETP.NE.U32.AND P2, PT, RZ, UR38, PT ;  /* 0x00000026ff007c0c */ /* 0x000fe2000bf45070 */
[----:B------:R-:W-:Y:S01]  /*5d60*/  UISETP.NE.U32.AND UP1, UPT, UR44, URZ, UPT ;  /* 0x000000ff2c00728c */ /* 0x000fe2000bf25070 */
[----:B------:R-:W-:Y:S01]  /*5d70*/  ISETP.NE.AND.EX P4, PT, R167, RZ, PT, P4 ;  /* 0x000000ffa700720c */ /* 0x000fe20003f85340 */
[----:B------:R-:W-:Y:S01]  /*5d80*/  UPLOP3.LUT UP0, UPT, UPT, UPT, UPT, 0x40, 0x4 ;  /* 0x000000000004789c */ /* 0x000fe20003f0e870 */
[----:B------:R-:W-:Y:S01]  /*5d90*/  ISETP.NE.AND.EX P2, PT, RZ, UR39, PT, P2 ;  /* 0x00000027ff007c0c */ /* 0x000fe2000bf45320 */
[----:B------:R-:W-:Y:S01]  /*5da0*/  UISETP.NE.AND.EX UP1, UPT, UR45, URZ, UPT, UP1 ;  /* 0x000000ff2d00728c */ /* 0x000fe2000bf25310 */
[----:B------:R-:W-:Y:S04]  /*5db0*/  PLOP3.LUT P1, PT, PT, PT, UP2, 0x80, 0x8 ;  /* 0x000000000008781c */ /* 0x000fe80003f2f028 */
[----:B------:R-:W-:Y:S06]  /*5dc0*/  @UP2 UPLOP3.LUT UP0, UPT, UPT, UPT, UP1, 0x80, 0x8 ;  /* 0x000000000008289c */ /* 0x000fec0003f0f010 */
[----:B------:R-:W-:Y:S01]  /*5dd0*/  PLOP3.LUT P0, PT, PT, PT, UP0, 0x80, 0x8 ;  /* 0x000000000008781c */ /* 0x000fe20003f0f008 */
[----:B------:R-:W-:Y:S01]  /*5de0*/  @!UPT UIADD3 URZ, UPT, UPT, URZ, URZ, URZ ;  /* 0x000000fffffff290 */ /* 0x000fe2000fffe0ff */
[----:B------:R-:W-:Y:S11]  /*5df0*/  BRA.U !UP1, `(.L_x_105) ;  /* 0x0000000109387547 */ /* 0x000ff6000b800000 */
[----:B------:R-:W-:Y:S01]  /*5e00*/  UISETP.NE.U32.AND UP0, UPT, UR38, URZ, UPT ;  /* 0x000000ff2600728c */ /* 0x000fe2000bf05070 */
[----:B------:R-:W-:Y:S02]  /*5e10*/  HFMA2 R0, -RZ, RZ, 0, 5.9604644775390625e-08 ;  /* 0x00000001ff007431 */ /* 0x000fe400000001ff */
[----:B------:R-:W-:Y:S01]  /*5e20*/  IMAD.MOV.U32 R171, RZ, RZ, 0x1 ;  /* 0x00000001ffab7424 */ /* 0x000fe200078e00ff */
[----:B------:R-:W-:Y:S06]  /*5e30*/  UISETP.NE.AND.EX UP0, UPT, UR39, URZ, UPT, UP0 ;  /* 0x000000ff2700728c */ /* 0x000fec000bf05300 */
[----:B------:R-:W-:Y:S05]  /*5e40*/  PLOP3.LUT P3, PT, PT, PT, UP0, 0x80, 0x8 ;  /* 0x000000000008781c */ /* 0x000fea0003f6f008 */
[----:B------:R-:W1:Y:S01]  /*5e50*/  @UP0 LDCU.64 UR6, c[0x0][0x888] ;  /* 0x00011100ff0607ac */ /* 0x000e620008000a00 */
[----:B------:R-:W-:Y:S07]  /*5e60*/  @UP0 UIMAD UR4, UR36, UR44, URZ ;  /* 0x0000002c240402a4 */ /* 0x000fee000f8e02ff */
[----:B------:R-:W-:Y:S01]  /*5e70*/  @!P3 PRMT R171, R0, 0x7610, R171 ;  /* 0x0000761000abb816 */ /* 0x000fe200000000ab */
[----:B-1----:R-:W-:Y:S03]  /*5e80*/  @UP0 UIMAD.WIDE UR6, UR4, 0x4, UR6 ;  /* 0x00000004040608a5 */ /* 0x002fe6000f8e0206 */
[----:B------:R-:W1:Y:S03]  /*5e90*/  @!UP0 LDCU UR4, c[0x0][0x880] ;  /* 0x00011000ff0487ac */ /* 0x000e660008000800 */
[----:B------:R-:W-:Y:S01]  /*5ea0*/  IMAD.U32 R2, RZ, RZ, UR6 ;  /* 0x00000006ff027e24 */ /* 0x000fe2000f8e00ff */
[----:B------:R-:W-:Y:S05]  /*5eb0*/  MOV R3, UR7 ;  /* 0x0000000700037c02 */ /* 0x000fea0008000f00 */
[----:B-----5:R2:W5:Y:S02]  /*5ec0*/  @P3 LDG.E R81, desc[UR46][R2.64] ;  /* 0x0000002e02513981 */ /* 0x020564000c1e1900 */
[----:B-12---:R-:W-:Y:S02]  /*5ed0*/  @!P3 IMAD.U32 R81, RZ, RZ, UR4 ;  /* 0x00000004ff51be24 */ /* 0x006fe4000f8e00ff */
.L_x_105:
[----:B------:R-:W-:Y:S05]  /*5ee0*/  @!P4 BRA `(.L_x_106) ;  /* 0x000000000020c947 */ /* 0x000fea0003800000 */
[----:B------:R-:W-:Y:S04]  /*5ef0*/  ISETP.NE.U32.AND P3, PT, R164, RZ, PT ;  /* 0x000000ffa400720c */ /* 0x000fe80003f65070 */
[----:B------:R-:W-:Y:S11]  /*5f00*/  ISETP.NE.AND.EX P3, PT, R165, RZ, PT, P3 ;  /* 0x000000ffa500720c */ /* 0x000ff60003f65330 */
[----:B------:R-:W-:Y:S02]  /*5f10*/  @!UPT UIADD3 URZ, UPT, UPT, URZ, URZ, URZ ;  /* 0x000000fffffff290 */ /* 0x000fe4000fffe0ff */
[----:B------:R-:W1:Y:S01]  /*5f20*/  @P3 LDC.64 R2, c[0x0][0x8a8] ;  /* 0x00022a00ff023b82 */ /* 0x000e620000000a00 */
[----:B------:R-:W-:Y:S04]  /*5f30*/  @P3 IMAD R0, R166, UR36, RZ ;  /* 0x00000024a6003c24 */ /* 0x000fe8000f8e02ff */
[----:B-1----:R-:W-:Y:S05]  /*5f40*/  @P3 IMAD.WIDE R2, R0, 0x4, R2 ;  /* 0x0000000400023825 */ /* 0x002fea00078e0202 */
[----:B-----5:R1:W5:Y:S02]  /*5f50*/  @P3 LDG.E R78, desc[UR46][R2.64] ;  /* 0x0000002e024e3981 */ /* 0x020364000c1e1900 */
[----:B-1----:R-:W2:Y:S02]  /*5f60*/  @!P3 LDC R78, c[0x0][0x8a0] ;  /* 0x00022800ff4ebb82 */ /* 0x002ea40000000800 */
.L_x_106:
[----:B-----5:R-:W-:Y:S01]  /*5f70*/  FSETP.NEU.AND P4, PT, R81, RZ, PT ;  /* 0x000000ff5100720b */ /* 0x020fe20003f8d000 */
[----:B------:R-:W-:Y:S01]  /*5f80*/  BSSY B1, `(.L_x_107) ;  /* 0x0000047000017945 */ /* 0x000fe20003800000 */
[----:B------:R-:W-:Y:S01]  /*5f90*/  SEL R5, RZ, 0xffffffff, P2 ;  /* 0xffffffffff057807 */ /* 0x000fe20001000000 */
[----:B------:R-:W-:Y:S01]  /*5fa0*/  IMAD.MOV.U32 R208, RZ, RZ, 0x1 ;  /* 0x00000001ffd07424 */ /* 0x000fe200078e00ff */
[----:B------:R-:W-:Y:S01]  /*5fb0*/  LOP3.LUT P3, RZ, R171, 0xff, RZ, 0xc0, !PT ;  /* 0x000000ffabff7812 */ /* 0x000fe2000786c0ff */
[C---:B------:R-:W-:Y:S01]  /*5fc0*/  IMAD R80, R76.reuse, 0x80, R79 ;  /* 0x000000804c507824 */ /* 0x040fe200078e024f */
[----:B------:R-:W-:Y:S02]  /*5fd0*/  @P1 SEL R0, RZ, 0xffffffff, P4 ;  /* 0xffffffffff001807 */ /* 0x000fe40002000000 */
[----:B------:R-:W-:Y:S02]  /*5fe0*/  CS2R R162, SRZ ;  /* 0x0000000000a27805 */ /* 0x000fe4000001ff00 */
[----:B------:R-:W-:Y:S02]  /*5ff0*/  LEA R3, R181, UR49, 0x3 ;  /* 0x00000031b5037c11 */ /* 0x000fe4000f8e18ff */
[----:B------:R-:W-:Y:S02]  /*6000*/  CS2R R160, SRZ ;  /* 0x0000000000a07805 */ /* 0x000fe4000001ff00 */
[----:B------:R-:W-:Y:S02]  /*6010*/  @P0 SEL R0, R5, R0, !P3 ;  /* 0x0000000005000207 */ /* 0x000fe40005800000 */
[----:B------:R-:W-:Y:S02]  /*6020*/  CS2R R158, SRZ ;  /* 0x00000000009e7805 */ /* 0x000fe4000001ff00 */
[----:B------:R-:W-:Y:S02]  /*6030*/  LEA R207, R76, UR49, 0x3 ;  /* 0x000000314ccf7c11 */ /* 0x000fe4000f8e18ff */
[----:B------:R-:W-:Y:S02]  /*6040*/  CS2R R156, SRZ ;  /* 0x00000000009c7805 */ /* 0x000fe4000001ff00 */
[----:B------:R-:W-:Y:S02]  /*6050*/  @P1 LOP3.LUT R0, R0, 0x1, RZ, 0xc0, !PT ;  /* 0x0000000100001812 */ /* 0x000fe400078ec0ff */
[----:B------:R-:W-:Y:S02]  /*6060*/  CS2R R154, SRZ ;  /* 0x00000000009a7805 */ /* 0x000fe4000001ff00 */
[----:B------:R-:W-:Y:S02]  /*6070*/  SHF.L.U32 R2, R183, 0x1f, RZ ;  /* 0x0000001fb7027819 */ /* 0x000fe400000006ff */
[----:B------:R-:W-:Y:S02]  /*6080*/  CS2R R152, SRZ ;  /* 0x0000000000987805 */ /* 0x000fe4000001ff00 */
[----:B------:R-:W-:Y:S02]  /*6090*/  ISETP.NE.U32.OR P6, PT, R0, 0x1, !P1 ;  /* 0x000000010000780c */ /* 0x000fe40004fc5470 */
[----:B------:R-:W-:Y:S02]  /*60a0*/  CS2R R150, SRZ ;  /* 0x0000000000967805 */ /* 0x000fe4000001ff00 */
[----:B------:R-:W-:Y:S02]  /*60b0*/  PLOP3.LUT P2, PT, PT, PT, UP1, 0x80, 0x8 ;  /* 0x000000000008781c */ /* 0x000fe40003f4f018 */
[----:B------:R-:W-:Y:S02]  /*60c0*/  CS2R R148, SRZ ;  /* 0x0000000000947805 */ /* 0x000fe4000001ff00 */
[----:B------:R-:W-:Y:S02]  /*60d0*/  SEL R0, RZ, 0xffffffff, P4 ;  /* 0xffffffffff007807 */ /* 0x000fe40002000000 */
[----:B------:R-:W-:Y:S03]  /*60e0*/  P2R R184, PR, RZ, 0x40 ;  /* 0x00000040ffb87803 */ /* 0x000fe60000000000 */
[----:B------:R-:W-:Y:S04]  /*60f0*/  @P6 SHF.L.U32 R4, R180, 0x1f, RZ ;  /* 0x0000001fb4046819 */ /* 0x000fe800000006ff */
[----:B------:R-:W-:Y:S01]  /*6100*/  @P2 SEL R0, R5, R0, !P3 ;  /* 0x0000000005002207 */ /* 0x000fe20005800000 */
[----:B------:R-:W1:Y:S03]  /*6110*/  @P6 SYNCS.PHASECHK.TRANS64.TRYWAIT P1, [R3+URZ+0x180], R4 ;  /* 0x00018004030065a7 */ /* 0x000e6600080211ff */
[----:B------:R-:W-:Y:S04]  /*6120*/  LOP3.LUT R0, R0, 0x1, RZ, 0xc0, !PT ;  /* 0x0000000100007812 */ /* 0x000fe800078ec0ff */
[----:B------:R-:W-:Y:S04]  /*6130*/  ISETP.NE.U32.AND P5, PT, R0, 0x1, PT ;  /* 0x000000010000780c */ /* 0x000fe80003fa5070 */
[----:B------:R-:W-:Y:S01]  /*6140*/  P2R R209, PR, RZ, 0x20 ;  /* 0x00000020ffd17803 */ /* 0x000fe20000000000 */
[----:B------:R3:W4:Y:S01]  /*6150*/  SYNCS.PHASECHK.TRANS64.TRYWAIT P0, [R207+URZ+0x1d0], R2 ;  /* 0x0001d002cf0075a7 */ /* 0x00072200080011ff */
[----:B-1----:R-:W-:Y:S01]  /*6160*/  @P6 SEL R208, RZ, 0x1, !P1 ;  /* 0x00000001ffd06807 */ /* 0x002fe20004800000 */
[----:B---3--:R-:W-:Y:S06]  /*6170*/  @!P6 BRA `(.L_x_108) ;  /* 0x00000000009ce947 */ /* 0x008fec0003800000 */
[----:B------:R-:W-:Y:S01]  /*6180*/  @P5 IMAD R6, R181, 0x2000, R190 ;  /* 0x00002000b5065824 */ /* 0x000fe200078e02be */
[----:B------:R-:W-:Y:S01]  /*6190*/  ISETP.NE.AND P1, PT, R208, RZ, PT ;  /* 0x000000ffd000720c */ /* 0x000fe20003f25270 */
[----:B------:R-:W-:Y:S01]  /*61a0*/  BSSY B0, `(.L_x_109) ;  /* 0x0000010000007945 */ /* 0x000fe20003800000 */
[----:B------:R-:W-:Y:S01]  /*61b0*/  CS2R R150, SRZ ;  /* 0x0000000000967805 */ /* 0x000fe2000001ff00 */
[--C-:B------:R-:W-:Y:S01]  /*61c0*/  @P5 IMAD R7, R191, -0x10, R6.reuse ;  /* 0xfffffff0bf075824 */ /* 0x100fe200078e0206 */
[----:B------:R-:W-:Y:S01]  /*61d0*/  CS2R R148, SRZ ;  /* 0x0000000000947805 */ /* 0x000fe2000001ff00 */
[----:B------:R-:W-:Y:S01]  /*61e0*/  @P5 IMAD R5, R189, -0x10, R6 ;  /* 0xfffffff0bd055824 */ /* 0x000fe200078e0206 */
[----:B------:R-:W-:Y:S01]  /*61f0*/  CS2R R158, SRZ ;  /* 0x00000000009e7805 */ /* 0x000fe2000001ff00 */
[----:B------:R-:W-:Y:S01]  /*6200*/  @P5 IMAD R4, R188, 0x10, R7 ;  /* 0x00000010bc045824 */ /* 0x000fe200078e0207 */
[----:B------:R-:W-:Y:S02]  /*6210*/  CS2R R156, SRZ ;  /* 0x00000000009c7805 */ /* 0x000fe4000001ff00 */
[----:B------:R-:W-:Y:S02]  /*6220*/  CS2R R154, SRZ ;  /* 0x00000000009a7805 */ /* 0x000fe4000001ff00 */
[----:B------:R-:W-:Y:S02]  /*6230*/  CS2R R152, SRZ ;  /* 0x0000000000987805 */ /* 0x000fe4000001ff00 */
[----:B------:R-:W-:Y:S02]  /*6240*/  CS2R R162, SRZ ;  /* 0x0000000000a27805 */ /* 0x000fe4000001ff00 */
[----:B------:R-:W-:Y:S01]  /*6250*/  CS2R R160, SRZ ;  /* 0x0000000000a07805 */ /* 0x000fe2000001ff00 */
[----:B------:R-:W-:Y:S06]  /*6260*/  @P1 BRA `(.L_x_110) ;  /* 0x00000000000c1947 */ /* 0x000fec0003800000 */
[----:B------:R-:W-:Y:S04]  /*6270*/  SHF.L.U32 R0, R180, 0x1f, RZ ;  /* 0x0000001fb4007819 */ /* 0x000fe800000006ff */
[----:B------:R-:W1:Y:S02]  /*6280*/  SYNCS.PHASECHK.TRANS64.TRYWAIT P1, [R3+URZ+0x180], R0 ;  /* 0x00018000030075a7 */ /* 0x000e6400080211ff */
[----:B-1----:R-:W-:Y:S05]  /*6290*/  @!P1 BRA `(.L_x_111) ;  /* 0x0000003c00009947 */ /* 0x002fea0003800000 */
.L_x_110:
[----:B------:R-:W-:Y:S05]  /*62a0*/  BSYNC B0 ;  /* 0x0000000000007941 */ /* 0x000fea0003800000 */
.L_x_109:
[----:B------:R-:W-:Y:S01]  /*62b0*/  ISETP.NE.AND P1, PT, R209, RZ, PT ;  /* 0x000000ffd100720c */ /* 0x000fe20003f25270 */
[----:B-1----:R-:W-:Y:S02]  /*62c0*/  VIADD R3, R3, 0x190 ;  /* 0x0000019003037836 */ /* 0x002fe40000000000 */
[----:B------:R-:W-:Y:S02]  /*62d0*/  IMAD.U32 R0, RZ, RZ, UR37 ;  /* 0x00000025ff007e24 */ /* 0x000fe4000f8e00ff */
[----:B------:R-:W-:Y:S03]  /*62e0*/  VIADD R181, R181, 0x1 ;  /* 0x00000001b5b57836 */ /* 0x000fe60000000000 */
[----:B------:R-:W-:Y:S05]  /*62f0*/  PRMT R0, R0, 0x654, R3 ;  /* 0x0000065400007816 */ /* 0x000fea0000000003 */
[----:B------:R1:W3:Y:S04]  /*6300*/  @P1 LDS.128 R148, [R6] ;  /* 0x0000000006941984 */ /* 0x0002e80000000c00 */
[----:B------:R1:W1:Y:S04]  /*6310*/  @P1 LDS.128 R156, [R5+0x20] ;  /* 0x00002000059c1984 */ /* 0x0002680000000c00 */
[----:B------:R1:W1:Y:S04]  /*6320*/  @P1 LDS.128 R152, [R7+0x10] ;  /* 0x0000100007981984 */ /* 0x0002680000000c00 */
[----:B------:R1:W1:Y:S01]  /*6330*/  @P1 LDS.128 R160, [R4+0x10] ;  /* 0x0000100004a01984 */ /* 0x0002620000000c00 */
[C---:B------:R-:W-:Y:S01]  /*6340*/  ISETP.NE.AND P1, PT, R181.reuse, 0x2, PT ;  /* 0x00000002b500780c */ /* 0x040fe20003f25270 */
[----:B------:R-:W-:Y:S01]  /*6350*/  @!PT LDS RZ, [RZ] ;  /* 0x00000000fffff984 */ /* 0x000fe20000000800 */
[----:B------:R-:W-:Y:S01]  /*6360*/  @!PT LDS RZ, [RZ] ;  /* 0x00000000fffff984 */ /* 0x000fe20000000800 */
[----:B------:R-:W-:Y:S01]  /*6370*/  @!PT LDS RZ, [RZ] ;  /* 0x00000000fffff984 */ /* 0x000fe20000000800 */
[----:B------:R-:W-:Y:S01]  /*6380*/  @!PT LDS RZ, [RZ] ;  /* 0x00000000fffff984 */ /* 0x000fe20000000800 */
[----:B------:R5:W-:Y:S06]  /*6390*/  MEMBAR.ALL.CTA ;  /* 0x0000000000007992 */ /* 0x000bec0000008000 */
[----:B-----5:R-:W5:Y:S01]  /*63a0*/  FENCE.VIEW.ASYNC.S ;  /* 0x00000000000073c6 */ /* 0x020f620000000000 */
[----:B------:R-:W-:Y:S02]  /*63b0*/  SEL R3, RZ, 0x1, P1 ;  /* 0x00000001ff037807 */ /* 0x000fe40000800000 */
[----:B------:R-:W-:Y:S02]  /*63c0*/  SEL R181, R181, RZ, P1 ;  /* 0x000000ffb5b57207 */ /* 0x000fe40000800000 */
[----:B------:R-:W-:Y:S01]  /*63d0*/  LOP3.LUT R180, R180, R3, RZ, 0x3c, !PT ;  /* 0x00000003b4b47212 */ /* 0x000fe200078e3cff */
[----:B-----5:R1:W-:Y:S06]  /*63e0*/  SYNCS.ARRIVE.TRANS64.RED.A1T0 RZ, [R0+URZ], RZ ;  /* 0x000000ff00ff79a7 */ /* 0x0203ec00081004ff */
.L_x_108:
[----:B------:R-:W-:Y:S05]  /*63f0*/  BSYNC B1 ;  /* 0x0000000000017941 */ /* 0x000fea0003800000 */
.L_x_107:
[----:B-1----:R-:W-:Y:S04]  /*6400*/  SHF.R.U32.HI R0, RZ, 0x15, R80 ;  /* 0x00000015ff007819 */ /* 0x002fe80000011650 */
[----:B------:R-:W-:Y:S01]  /*6410*/  LOP3.LUT P1, RZ, R0, 0x3, R173, 0x48, !PT ;  /* 0x0000000300ff7812 */ /* 0x000fe200078248ad */
[----:B------:R-:W-:Y:S01]  /*6420*/  @!UPT UIADD3 URZ, UPT, UPT, URZ, URZ, URZ ;  /* 0x000000fffffff290 */ /* 0x000fe2000fffe0ff */
[----:B----4-:R-:W-:Y:S11]  /*6430*/  @P0 BRA `(.L_x_112) ;  /* 0x0000000000080947 */ /* 0x010ff60003800000 */
[----:B------:R-:W1:Y:S02]  /*6440*/  SYNCS.PHASECHK.TRANS64.TRYWAIT P0, [R207+URZ+0x1d0], R2 ;  /* 0x0001d002cf0075a7 */ /* 0x000e6400080011ff */
[----:B-1----:R-:W-:Y:S05]  /*6450*/  @!P0 BRA `(.L_x_113) ;  /* 0x0000003800a48947 */ /* 0x002fea0003800000 */
.L_x_112:
[----:B------:R-:W-:Y:S04]  /*6460*/  BSSY.RECONVERGENT B6, `(.L_x_114) ;  /* 0x0000012000067945 */ /* 0x000fe80003800200 */
[----:B------:R-:W-:Y:S05]  /*6470*/  @!P1 BRA `(.L_x_115) ;  /* 0x0000000000409947 */ /* 0x000fea0003800000 */
[----:B------:R-:W4:Y:S01]  /*6480*/  LDCU.64 UR8, c[0x4][0x70] ;  /* 0x01000e00ff0877ac */ /* 0x000f220008000a00 */
[----:B------:R-:W-:Y:S01]  /*6490*/  MOV R3, 0x0 ;  /* 0x0000000000037802 */ /* 0x000fe20000000f00 */
[----:B------:R-:W-:Y:S02]  /*64a0*/  HFMA2 R12, -RZ, RZ, 0, 5.9604644775390625e-08 ;  /* 0x00000001ff0c7431 */ /* 0x000fe400000001ff */
[----:B------:R-:W-:Y:S02]  /*64b0*/  IMAD.MOV.U32 R8, RZ, RZ, 0x192 ;  /* 0x00000192ff087424 */ /* 0x000fe400078e00ff */
[----:B------:R-:W-:Y:S01]  /*64c0*/  IMAD.MOV.U32 R13, RZ, RZ, RZ ;  /* 0x000000ffff0d7224 */ /* 0x000fe200078e00ff */
[----:B------:R-:W5:Y:S01]  /*64d0*/  LDCU.64 UR6, c[0x4][0x78] ;  /* 0x01000f00ff0677ac */ /* 0x000f620008000a00 */
[----:B-1----:R-:W1:Y:S01]  /*64e0*/  LDC.64 R2, c[0x4][R3] ;  /* 0x0100000003027b82 */ /* 0x002e620000000a00 */
[----:B------:R-:W2:Y:S01]  /*64f0*/  LDCU.64 UR4, c[0x4][0x10] ;  /* 0x01000200ff0477ac */ /* 0x000ea20008000a00 */
[----:B----4-:R-:W-:Y:S01]  /*6500*/  MOV R5, UR9 ;  /* 0x0000000900057c02 */ /* 0x010fe20008000f00 */
[----:B------:R-:W-:Y:S01]  /*6510*/  IMAD.U32 R4, RZ, RZ, UR8 ;  /* 0x00000008ff047e24 */ /* 0x000fe2000f8e00ff */
[----:B-----5:R-:W-:Y:S01]  /*6520*/  MOV R7, UR7 ;  /* 0x0000000700077c02 */ /* 0x020fe20008000f00 */
[----:B------:R-:W-:Y:S01]  /*6530*/  IMAD.U32 R6, RZ, RZ, UR6 ;  /* 0x00000006ff067e24 */ /* 0x000fe2000f8e00ff */
[----:B--2---:R-:W-:Y:S01]  /*6540*/  MOV R11, UR5 ;  /* 0x00000005000b7c02 */ /* 0x004fe20008000f00 */
[----:B------:R-:W-:Y:S02]  /*6550*/  IMAD.U32 R10, RZ, RZ, UR4 ;  /* 0x00000004ff0a7e24 */ /* 0x000fe4000f8e00ff */
[----:B------:R-:W-:Y:S07]  /*6560*/  LEPC R20, `(.L_x_115) ;  /* 0x000000001014794e */ /* 0x000fee0000000000 */
[----:B-1-3--:R-:W-:Y:S05]  /*6570*/  CALL.ABS.NOINC R2 ;  /* 0x0000000002007343 */ /* 0x00afea0003c00000 */
.L_x_115:
[----:B------:R-:W-:Y:S05]  /*6580*/  BSYNC.RECONVERGENT B6 ;  /* 0x0000000000067941 */ /* 0x000fea0003800200 */
.L_x_114:
[-C--:B---3--:R-:W-:Y:S01]  /*6590*/  F2FP.F16.E4M3.UNPACK_B R83, R148.reuse ;  /* 0x00000094ff53723e */ /* 0x088fe200020006ff */
[----:B------:R-:W-:Y:S05]  /*65a0*/  WARPSYNC.ALL ;  /* 0x0000000000007948 */ /* 0x000fea0003800000 */
[----:B------:R-:W-:Y:S01]  /*65b0*/  R2UR UR4, R80 ;  /* 0x00000000500472ca */ /* 0x000fe200000e0000 */
[--C-:B------:R-:W-:Y:S01]  /*65c0*/  HADD2.F32 R82, -RZ, R83.reuse.H0_H0 ;  /* 0x20000053ff527230 */ /* 0x100fe20000004100 */
[----:B------:R-:W-:Y:S01]  /*65d0*/  F2FP.F16.E4M3.UNPACK_B R85, R148.H1 ;  /* 0x00000094ff55723e */ /* 0x000fe200030006ff */
[----:B------:R-:W-:Y:S01]  /*65e0*/  HADD2.F32 R83, -RZ, R83.H1_H1 ;  /* 0x30000053ff537230 */ /* 0x000fe20000004100 */
[-C--:B------:R-:W-:Y:S01]  /*65f0*/  F2FP.F16.E4M3.UNPACK_B R87, R149.reuse ;  /* 0x00000095ff57723e */ /* 0x080fe200020006ff */
[----:B------:R-:W-:Y:S01]  /*6600*/  BSSY.RECONVERGENT B0, `(.L_x_116) ;  /* 0x000011d000007945 */ /* 0x000fe20003800200 */
[----:B------:R-:W-:Y:S01]  /*6610*/  F2FP.F16.E4M3.UNPACK_B R89, R149.H1 ;  /* 0x00000095ff59723e */ /* 0x000fe200030006ff */
[----:B------:R-:W-:Y:S01]  /*6620*/  HADD2.F32 R84, -RZ, R85.H0_H0 ;  /* 0x20000055ff547230 */ /* 0x000fe20000004100 */
[-C--:B------:R-:W-:Y:S01]  /*6630*/  F2FP.F16.E4M3.UNPACK_B R91, R150.reuse ;  /* 0x00000096ff5b723e */ /* 0x080fe200020006ff */
[----:B------:R-:W-:Y:S01]  /*6640*/  HADD2.F32 R88, -RZ, R87.H1_H1 ;  /* 0x30000057ff587230 */ /* 0x000fe20000004100 */
[----:B------:R-:W-:Y:S01]  /*6650*/  F2FP.F16.E4M3.UNPACK_B R93, R150.H1 ;  /* 0x00000096ff5d723e */ /* 0x000fe200030006ff */
[----:B------:R-:W-:Y:S01]  /*6660*/  HADD2.F32 R86, -RZ, R85.H1_H1 ;  /* 0x30000055ff567230 */ /* 0x000fe20000004100 */
[-C--:B------:R-:W-:Y:S01]  /*6670*/  F2FP.F16.E4M3.UNPACK_B R95, R151.reuse ;  /* 0x00000097ff5f723e */ /* 0x080fe200020006ff */
[----:B------:R-:W2:Y:S01]  /*6680*/  LDTM.x64 R4, tmem[UR4] ;  /* 0x00000004000479ee */ /* 0x000ea20008340000 */
[----:B------:R-:W-:Y:S01]  /*6690*/  F2FP.F16.E4M3.UNPACK_B R97, R151.H1 ;  /* 0x00000097ff61723e */ /* 0x000fe200030006ff */
[----:B------:R-:W-:Y:S01]  /*66a0*/  HADD2.F32 R85, -RZ, R87.H0_H0 ;  /* 0x20000057ff557230 */ /* 0x000fe20000004100 */
[-C--:B------:R-:W-:Y:S01]  /*66b0*/  F2FP.F16.E4M3.UNPACK_B R99, R152.reuse ;  /* 0x00000098ff63723e */ /* 0x080fe200020006ff */
[----:B------:R-:W-:Y:S01]  /*66c0*/  HADD2.F32 R87, -RZ, R89.H0_H0 ;  /* 0x20000059ff577230 */ /* 0x000fe20000004100 */
[----:B------:R-:W-:Y:S01]  /*66d0*/  F2FP.F16.E4M3.UNPACK_B R101, R152.H1 ;  /* 0x00000098ff65723e */ /* 0x000fe200030006ff */
[----:B------:R-:W-:Y:S01]  /*66e0*/  HADD2.F32 R92, -RZ, R91.H1_H1 ;  /* 0x3000005bff5c7230 */ /* 0x000fe20000004100 */
[----:B------:R-:W-:Y:S01]  /*66f0*/  ISETP.NE.AND P6, PT, R184, RZ, PT ;  /* 0x000000ffb800720c */ /* 0x000fe20003fc5270 */
[----:B------:R-:W-:Y:S01]  /*6700*/  HADD2.F32 R96, -RZ, R95.H1_H1 ;  /* 0x3000005fff607230 */ /* 0x000fe20000004100 */
[----:B------:R-:W-:Y:S01]  /*6710*/  SHF.L.U32 R211, R176, 0x4, RZ ;  /* 0x00000004b0d37819 */ /* 0x000fe200000006ff */
[----:B------:R-:W-:Y:S01]  /*6720*/  HADD2.F32 R100, -RZ, R99.H1_H1 ;  /* 0x30000063ff647230 */ /* 0x000fe20000004100 */
[----:B------:R-:W-:Y:S01]  /*6730*/  SHF.L.U32 R219, R175, 0x4, RZ ;  /* 0x00000004afdb7819 */ /* 0x000fe200000006ff */
[----:B------:R-:W-:Y:S01]  /*6740*/  HADD2.F32 R90, -RZ, R89.H1_H1 ;  /* 0x30000059ff5a7230 */ /* 0x000fe20000004100 */
[C---:B------:R-:W-:Y:S01]  /*6750*/  IADD3 R204, PT, PT, R190.reuse, R211, RZ ;  /* 0x000000d3becc7210 */ /* 0x040fe20007ffe0ff */
[----:B------:R-:W-:Y:S01]  /*6760*/  HADD2.F32 R89, -RZ, R91.H0_H0 ;  /* 0x2000005bff597230 */ /* 0x000fe20000004100 */
[----:B------:R-:W-:Y:S01]  /*6770*/  IADD3 R206, PT, PT, R190, R219, RZ ;  /* 0x000000dbbece7210 */ /* 0x000fe20007ffe0ff */
[--C-:B------:R-:W-:Y:S01]  /*6780*/  HADD2.F32 R91, -RZ, R93.reuse.H0_H0 ;  /* 0x2000005dff5b7230 */ /* 0x100fe20000004100 */
[----:B------:R-:W-:Y:S01]  /*6790*/  SHF.L.U32 R217, R188, 0x4, RZ ;  /* 0x00000004bcd97819 */ /* 0x000fe200000006ff */
[----:B------:R-:W-:Y:S01]  /*67a0*/  HADD2.F32 R94, -RZ, R93.H1_H1 ;  /* 0x3000005dff5e7230 */ /* 0x000fe20000004100 */
[-C--:B------:R-:W-:Y:S01]  /*67b0*/  F2FP.F16.E4M3.UNPACK_B R103, R153.reuse ;  /* 0x00000099ff67723e */ /* 0x080fe200020006ff */
[----:B------:R-:W-:Y:S01]  /*67c0*/  HADD2.F32 R93, -RZ, R95.H0_H0 ;  /* 0x2000005fff5d7230 */ /* 0x000fe20000004100 */
[----:B------:R-:W-:Y:S01]  /*67d0*/  IADD3 R205, PT, PT, R217, R204, RZ ;  /* 0x000000ccd9cd7210 */ /* 0x000fe20007ffe0ff */
[----:B------:R-:W-:Y:S01]  /*67e0*/  HADD2.F32 R95, -RZ, R97.H0_H0 ;  /* 0x20000061ff5f7230 */ /* 0x000fe20000004100 */
[----:B------:R-:W-:Y:S01]  /*67f0*/  F2FP.F16.E4M3.UNPACK_B R105, R153.H1 ;  /* 0x00000099ff69723e */ /* 0x000fe200030006ff */
[C---:B--2---:R-:W-:Y:S01]  /*6800*/  FMUL R0, R78.reuse, R4 ;  /* 0x000000044e007220 */ /* 0x044fe20000400000 */
[C---:B-1----:R-:W-:Y:S01]  /*6810*/  FMUL R2, R78.reuse, R5 ;  /* 0x000000054e027220 */ /* 0x042fe20000400000 */
[C---:B------:R-:W-:Y:S01]  /*6820*/  FMUL R4, R78.reuse, R8 ;  /* 0x000000084e047220 */ /* 0x040fe20000400000 */
[C---:B------:R-:W-:Y:S01]  /*6830*/  FMUL R5, R78.reuse, R9 ;  /* 0x000000094e057220 */ /* 0x040fe20000400000 */
[C---:B------:R-:W-:Y:S01]  /*6840*/  FFMA R0, R81.reuse, R82, R0 ;  /* 0x0000005251007223 */ /* 0x040fe20000000000 */
[C---:B------:R-:W-:Y:S01]  /*6850*/  FFMA R2, R81.reuse, R83, R2 ;  /* 0x0000005351027223 */ /* 0x040fe20000000002 */
[C---:B------:R-:W-:Y:S01]  /*6860*/  FMUL R8, R78.reuse, R12 ;  /* 0x0000000c4e087220 */ /* 0x040fe20000400000 */
[C---:B------:R-:W-:Y:S01]  /*6870*/  FMUL R9, R78.reuse, R13 ;  /* 0x0000000d4e097220 */ /* 0x040fe20000400000 */
[C---:B------:R-:W-:Y:S01]  /*6880*/  FMUL R12, R78.reuse, R16 ;  /* 0x000000104e0c7220 */ /* 0x040fe20000400000 */
[C---:B------:R-:W-:Y:S01]  /*6890*/  FMUL R13, R78.reuse, R17 ;  /* 0x000000114e0d7220 */ /* 0x040fe20000400000 */
[C---:B------:R-:W-:Y:S01]  /*68a0*/  FMUL R16, R78.reuse, R20 ;  /* 0x000000144e107220 */ /* 0x040fe20000400000 */
[C---:B------:R-:W-:Y:S01]  /*68b0*/  FMUL R17, R78.reuse, R21 ;  /* 0x000000154e117220 */ /* 0x040fe20000400000 */
[----:B------:R-:W-:Y:S02]  /*68c0*/  HADD2.F32 R104, -RZ, R103.H1_H1 ;  /* 0x30000067ff687230 */ /* 0x000fe40000004100 */
[C---:B------:R-:W-:Y:S01]  /*68d0*/  FMUL R20, R78.reuse, R24 ;  /* 0x000000184e147220 */ /* 0x040fe20000400000 */
[C---:B------:R-:W-:Y:S01]  /*68e0*/  FMUL R21, R78.reuse, R25 ;  /* 0x000000194e157220 */ /* 0x040fe20000400000 */
[C---:B------:R-:W-:Y:S01]  /*68f0*/  FMUL R24, R78.reuse, R28 ;  /* 0x0000001c4e187220 */ /* 0x040fe20000400000 */
[C---:B------:R-:W-:Y:S01]  /*6900*/  FMUL R25, R78.reuse, R29 ;  /* 0x0000001d4e197220 */ /* 0x040fe20000400000 */
[C---:B------:R-:W-:Y:S01]  /*6910*/  FMUL R28, R78.reuse, R32 ;  /* 0x000000204e1c7220 */ /* 0x040fe20000400000 */
[C---:B------:R-:W-:Y:S01]  /*6920*/  FMUL R29, R78.reuse, R33 ;  /* 0x000000214e1d7220 */ /* 0x040fe20000400000 */
[C---:B------:R-:W-:Y:S01]  /*6930*/  FMUL R32, R78.reuse, R36 ;  /* 0x000000244e207220 */ /* 0x040fe20000400000 */
[----:B------:R-:W-:Y:S01]  /*6940*/  F2FP.F16.E4M3.UNPACK_B R107, R154 ;  /* 0x0000009aff6b723e */ /* 0x000fe200020006ff */
[C---:B------:R-:W-:Y:S01]  /*6950*/  FMUL R33, R78.reuse, R37 ;  /* 0x000000254e217220 */ /* 0x040fe20000400000 */
[C---:B------:R-:W-:Y:S01]  /*6960*/  FMUL R36, R78.reuse, R40 ;  /* 0x000000284e247220 */ /* 0x040fe20000400000 */
[----:B------:R-:W-:Y:S01]  /*6970*/  F2FP.F16.E4M3.UNPACK_B R109, R154.H1 ;  /* 0x0000009aff6d723e */ /* 0x000fe200030006ff */
[C---:B------:R-:W-:Y:S01]  /*6980*/  FMUL R37, R78.reuse, R41 ;  /* 0x000000294e257220 */ /* 0x040fe20000400000 */
[----:B------:R-:W-:Y:S02]  /*6990*/  HADD2.F32 R108, -RZ, R107.H1_H1 ;  /* 0x3000006bff6c7230 */ /* 0x000fe40000004100 */
        /* <DEDUP_REMOVED lines=26> */
[C---:B------:R-:W-:Y:S01]  /*6b40*/  FFMA R3, R81.reuse, R84, R3 ;  /* 0x0000005451037223 */ /* 0x040fe20000000003 */
[C---:B------:R-:W-:Y:S01]  /*6b50*/  FFMA R7, R81.reuse, R86, R7 ;  /* 0x0000005651077223 */ /* 0x040fe20000000007 */
[----:B------:R-:W-:Y:S01]  /*6b60*/  F2FP.F16.E4M3.UNPACK_B R127, R159 ;  /* 0x0000009fff7f723e */ /* 0x000fe200020006ff */
[C---:B------:R-:W-:Y:S01]  /*6b70*/  FFMA R4, R81.reuse, R85, R4 ;  /* 0x0000005551047223 */ /* 0x040fe20000000004 */
[C---:B------:R-:W-:Y:S01]  /*6b80*/  FFMA R5, R81.reuse, R88, R5 ;  /* 0x0000005851057223 */ /* 0x040fe20000000005 */
[----:B------:R-:W-:Y:S01]  /*6b90*/  F2FP.F16.E4M3.UNPACK_B R129, R159.H1 ;  /* 0x0000009fff81723e */ /* 0x000fe200030006ff */
[----:B------:R-:W-:Y:S01]  /*6ba0*/  FFMA R6, R81, R87, R6 ;  /* 0x0000005751067223 */ /* 0x000fe20000000006 */
[----:B------:R-:W-:Y:S01]  /*6bb0*/  F2FP.SATFINITE.E4M3.F32.PACK_AB_MERGE_C R185, R7, R3, RZ ;  /* 0x0000000307b9723e */ /* 0x000fe200048070ff */
[----:B------:R-:W-:Y:S02]  /*6bc0*/  HADD2.F32 R124, -RZ, R123.H1_H1 ;  /* 0x3000007bff7c7230 */ /* 0x000fe40000004100 */
[----:B------:R-:W-:Y:S01]  /*6bd0*/  FMUL R11, R78, R11 ;  /* 0x0000000b4e0b7220 */ /* 0x000fe20000400000 */
[----:B------:R-:W-:Y:S01]  /*6be0*/  HADD2.F32 R128, -RZ, R127.H1_H1 ;  /* 0x3000007fff807230 */ /* 0x000fe20000004100 */
[----:B------:R-:W-:Y:S01]  /*6bf0*/  F2FP.SATFINITE.E4M3.F32.PACK_AB_MERGE_C R184, R2, R0, R185 ;  /* 0x0000000002b8723e */ /* 0x000fe200048070b9 */
[C---:B------:R-:W-:Y:S01]  /*6c00*/  FMUL R10, R78.reuse, R14 ;  /* 0x0000000e4e0a7220 */ /* 0x040fe20000400000 */
[C---:B------:R-:W-:Y:S01]  /*6c10*/  FFMA R11, R81.reuse, R90, R11 ;  /* 0x0000005a510b7223 */ /* 0x040fe2000000000b */
[C---:B------:R-:W-:Y:S01]  /*6c20*/  FFMA R8, R81.reuse, R89, R8 ;  /* 0x0000005951087223 */ /* 0x040fe20000000008 */
[----:B------:R-:W-:Y:S01]  /*6c30*/  FFMA R9, R81, R92, R9 ;  /* 0x0000005c51097223 */ /* 0x000fe20000000009 */
[----:B------:R-:W-:Y:S01]  /*6c40*/  F2FP.F16.E4M3.UNPACK_B R131, R160 ;  /* 0x000000a0ff83723e */ /* 0x000fe200020006ff */
[----:B------:R-:W-:Y:S01]  /*6c50*/  HADD2.F32 R98, -RZ, R97.H1_H1 ;  /* 0x30000061ff627230 */ /* 0x000fe20000004100 */
[----:B------:R-:W-:Y:S01]  /*6c60*/  F2FP.SATFINITE.E4M3.F32.PACK_AB_MERGE_C R186, R11, R6, RZ ;  /* 0x000000060bba723e */ /* 0x000fe200048070ff */
[----:B------:R-:W-:Y:S01]  /*6c70*/  FFMA R10, R81, R91, R10 ;  /* 0x0000005b510a7223 */ /* 0x000fe2000000000a */
[----:B------:R-:W-:Y:S02]  /*6c80*/  HADD2.F32 R97, -RZ, R99.H0_H0 ;  /* 0x20000063ff617230 */ /* 0x000fe40000004100 */
[C---:B------:R-:W-:Y:S01]  /*6c90*/  FMUL R15, R78.reuse, R15 ;  /* 0x0000000f4e0f7220 */ /* 0x040fe20000400000 */
[----:B------:R-:W-:Y:S01]  /*6ca0*/  F2FP.SATFINITE.E4M3.F32.PACK_AB_MERGE_C R185, R5, R4, R186 ;  /* 0x0000000405b9723e */ /* 0x000fe200048070ba */
[----:B------:R-:W-:Y:S02]  /*6cb0*/  HADD2.F32 R132, -RZ, R131.H1_H1 ;  /* 0x30000083ff847230 */ /* 0x000fe40000004100 */
[C---:B------:R-:W-:Y:S01]  /*6cc0*/  FMUL R14, R78.reuse, R18 ;  /* 0x000000124e0e7220 */ /* 0x040fe20000400000 */
[C---:B------:R-:W-:Y:S01]  /*6cd0*/  FFMA R15, R81.reuse, R94, R15 ;  /* 0x0000005e510f7223 */ /* 0x040fe2000000000f */
[C---:B------:R-:W-:Y:S01]  /*6ce0*/  FFMA R12, R81.reuse, R93, R12 ;  /* 0x0000005d510c7223 */ /* 0x040fe2000000000c */
[----:B------:R-:W-:Y:S01]  /*6cf0*/  FFMA R13, R81, R96, R13 ;  /* 0x00000060510d7223 */ /* 0x000fe2000000000d */
[----:B------:R-:W-:Y:S01]  /*6d00*/  F2FP.F16.E4M3.UNPACK_B R133, R160.H1 ;  /* 0x000000a0ff85723e */ /* 0x000fe200030006ff */
[--C-:B------:R-:W-:Y:S01]  /*6d10*/  HADD2.F32 R99, -RZ, R101.reuse.H0_H0 ;  /* 0x20000065ff637230 */ /* 0x100fe20000004100 */
[----:B------:R-:W-:Y:S01]  /*6d20*/  F2FP.SATFINITE.E4M3.F32.PACK_AB_MERGE_C R186, R15, R10, RZ ;  /* 0x0000000a0fba723e */ /* 0x000fe200048070ff */
[----:B------:R-:W-:Y:S01]  /*6d30*/  FFMA R14, R81, R95, R14 ;  /* 0x0000005f510e7223 */ /* 0x000fe2000000000e */
[C---:B------:R-:W-:Y:S01]  /*6d40*/  FMUL R19, R78.reuse, R19 ;  /* 0x000000134e137220 */ /* 0x040fe20000400000 */
[----:B------:R-:W-:Y:S01]  /*6d50*/  HADD2.F32 R102, -RZ, R101.H1_H1 ;  /* 0x30000065ff667230 */ /* 0x000fe20000004100 */
[----:B------:R-:W-:Y:S01]  /*6d60*/  F2FP.SATFINITE.E4M3.F32.PACK_AB_MERGE_C R186, R9, R8, R186 ;  /* 0x0000000809ba723e */ /* 0x000fe200048070ba */
[----:B------:R-:W-:Y:S02]  /*6d70*/  HADD2.F32 R101, -RZ, R103.H0_H0 ;  /* 0x20000067ff657230 */ /* 0x000fe40000004100 */
[C---:B------:R-:W-:Y:S01]  /*6d80*/  FFMA R19, R81.reuse, R98, R19 ;  /* 0x0000006251137223 */ /* 0x040fe20000000013 */
[C---:B------:R-:W-:Y:S01]  /*6d90*/  FFMA R16, R81.reuse, R97, R16 ;  /* 0x0000006151107223 */ /* 0x040fe20000000010 */
[----:B------:R-:W-:Y:S01]  /*6da0*/  FFMA R17, R81, R100, R17 ;  /* 0x0000006451117223 */ /* 0x000fe20000000011 */
[C---:B------:R-:W-:Y:S01]  /*6db0*/  FMUL R18, R78.reuse, R22 ;  /* 0x000000164e127220 */ /* 0x040fe20000400000 */
[----:B------:R-:W-:Y:S01]  /*6dc0*/  F2FP.F16.E4M3.UNPACK_B R135, R161 ;  /* 0x000000a1ff87723e */ /* 0x000fe200020006ff */
        /* <DEDUP_REMOVED lines=10> */
[----:B------:R1:W-:Y:S01]  /*6e70*/  STS.128 [R172+UR49+0x4400], R184 ;  /* 0x004400b8ac007988 */ /* 0x0003e20008000c31 */
[----:B------:R-:W-:Y:S01]  /*6e80*/  HADD2.F32 R136, -RZ, R135.H1_H1 ;  /* 0x30000087ff887230 */ /* 0x000fe20000004100 */
[----:B------:R-:W-:Y:S01]  /*6e90*/  F2FP.SATFINITE.E4M3.F32.PACK_AB_MERGE_C R196, R23, R18, RZ ;  /* 0x0000001217c4723e */ /* 0x000fe200048070ff */
[C---:B------:R-:W-:Y:S01]  /*6ea0*/  FMUL R22, R78.reuse, R26 ;  /* 0x0000001a4e167220 */ /* 0x040fe20000400000 */
[C---:B------:R-:W-:Y:S01]  /*6eb0*/  FMUL R27, R78.reuse, R27 ;  /* 0x0000001b4e1b7220 */ /* 0x040fe20000400000 */
[--C-:B------:R-:W-:Y:S01]  /*6ec0*/  HADD2.F32 R107, -RZ, R109.reuse.H0_H0 ;  /* 0x2000006dff6b7230 */ /* 0x100fe20000004100 */
[----:B------:R-:W-:Y:S01]  /*6ed0*/  F2FP.SATFINITE.E4M3.F32.PACK_AB_MERGE_C R196, R17, R16, R196 ;  /* 0x0000001011c4723e */ /* 0x000fe200048070c4 */
[C---:B------:R-:W-:Y:S01]  /*6ee0*/  FFMA R22, R81.reuse, R103, R22 ;  /* 0x0000006751167223 */ /* 0x040fe20000000016 */
[C---:B------:R-:W-:Y:S01]  /*6ef0*/  FFMA R27, R81.reuse, R106, R27 ;  /* 0x0000006a511b7223 */ /* 0x040fe2000000001b */
[C---:B------:R-:W-:Y:S01]  /*6f00*/  FFMA R24, R81.reuse, R105, R24 ;  /* 0x0000006951187223 */ /* 0x040fe20000000018 */
[----:B------:R-:W-:Y:S01]  /*6f10*/  F2FP.F16.E4M3.UNPACK_B R137, R161.H1 ;  /* 0x000000a1ff89723e */ /* 0x000fe200030006ff */
[----:B------:R-:W-:Y:S02]  /*6f20*/  HADD2.F32 R110, -RZ, R109.H1_H1 ;  /* 0x3000006dff6e7230 */ /* 0x000fe40000004100 */
[----:B------:R-:W-:Y:S01]  /*6f30*/  FFMA R25, R81, R108, R25 ;  /* 0x0000006c51197223 */ /* 0x000fe20000000019 */
[----:B------:R-:W-:Y:S01]  /*6f40*/  F2FP.SATFINITE.E4M3.F32.PACK_AB_MERGE_C R197, R27, R22, RZ ;  /* 0x000000161bc5723e */ /* 0x000fe200048070ff */
[----:B------:R-:W-:Y:S02]  /*6f50*/  HADD2.F32 R109, -RZ, R111.H0_H0 ;  /* 0x2000006fff6d7230 */ /* 0x000fe40000004100 */
[C---:B------:R-:W-:Y:S01]  /*6f60*/  FMUL R26, R78.reuse, R30 ;  /* 0x0000001e4e1a7220 */ /* 0x040fe20000400000 */
[C---:B------:R-:W-:Y:S01]  /*6f70*/  FMUL R31, R78.reuse, R31 ;  /* 0x0000001f4e1f7220 */ /* 0x040fe20000400000 */
[--C-:B------:R-:W-:Y:S01]  /*6f80*/  HADD2.F32 R111, -RZ, R113.reuse.H0_H0 ;  /* 0x20000071ff6f7230 */ /* 0x100fe20000004100 */
[----:B------:R-:W-:Y:S01]  /*6f90*/  F2FP.SATFINITE.E4M3.F32.PACK_AB_MERGE_C R197, R21, R20, R197 ;  /* 0x0000001415c5723e */ /* 0x000fe200048070c5 */
[C---:B------:R-:W-:Y:S01]  /*6fa0*/  FFMA R26, R81.reuse, R107, R26 ;  /* 0x0000006b511a7223 */ /* 0x040fe2000000001a */
[C---:B------:R-:W-:Y:S01]  /*6fb0*/  FFMA R31, R81.reuse, R110, R31 ;  /* 0x0000006e511f7223 */ /* 0x040fe2000000001f */
[C---:B------:R-:W-:Y:S01]  /*6fc0*/  FFMA R28, R81.reuse, R109, R28 ;  /* 0x0000006d511c7223 */ /* 0x040fe2000000001c */
[----:B------:R-:W-:Y:S01]  /*6fd0*/  F2FP.F16.E4M3.UNPACK_B R139, R162 ;  /* 0x000000a2ff8b723e */ /* 0x000fe200020006ff */
[----:B------:R-:W-:Y:S02]  /*6fe0*/  HADD2.F32 R114, -RZ, R113.H1_H1 ;  /* 0x30000071ff727230 */ /* 0x000fe40000004100 */
[----:B------:R-:W-:Y:S01]  /*6ff0*/  FFMA R29, R81, R112, R29 ;  /* 0x00000070511d7223 */ /* 0x000fe2000000001d */
[----:B------:R-:W-:Y:S01]  /*7000*/  F2FP.SATFINITE.E4M3.F32.PACK_AB_MERGE_C R198, R31, R26, RZ ;  /* 0x0000001a1fc6723e */ /* 0x000fe200048070ff */
[----:B------:R-:W-:Y:S02]  /*7010*/  HADD2.F32 R113, -RZ, R115.H0_H0 ;  /* 0x20000073ff717230 */ /* 0x000fe40000004100 */
[C---:B------:R-:W-:Y:S01]  /*7020*/  FMUL R30, R78.reuse, R34 ;  /* 0x000000224e1e7220 */ /* 0x040fe20000400000 */
[----:B------:R-:W-:Y:S01]  /*7030*/  HADD2.F32 R140, -RZ, R139.H1_H1 ;  /* 0x3000008bff8c7230 */ /* 0x000fe20000004100 */
[----:B------:R-:W-:Y:S01]  /*7040*/  F2FP.SATFINITE.E4M3.F32.PACK_AB_MERGE_C R198, R25, R24, R198 ;  /* 0x0000001819c6723e */ /* 0x000fe200048070c6 */
[C---:B------:R-:W-:Y:S01]  /*7050*/  FMUL R35, R78.reuse, R35 ;  /* 0x000000234e237220 */ /* 0x040fe20000400000 */
[--C-:B------:R-:W-:Y:S02]  /*7060*/  HADD2.F32 R115, -RZ, R117.reuse.H0_H0 ;  /* 0x20000075ff737230 */ /* 0x100fe40000004100 */
[C---:B------:R-:W-:Y:S01]  /*7070*/  FFMA R30, R81.reuse, R111, R30 ;  /* 0x0000006f511e7223 */ /* 0x040fe2000000001e */
[----:B------:R-:W-:Y:S02]  /*7080*/  HADD2.F32 R118, -RZ, R117.H1_H1 ;  /* 0x30000075ff767230 */ /* 0x000fe40000004100 */
[C---:B------:R-:W-:Y:S01]  /*7090*/  FFMA R35, R81.reuse, R114, R35 ;  /* 0x0000007251237223 */ /* 0x040fe20000000023 */
[C---:B------:R-:W-:Y:S01]  /*70a0*/  FFMA R32, R81.reuse, R113, R32 ;  /* 0x0000007151207223 */ /* 0x040fe20000000020 */
[----:B------:R-:W-:Y:S01]  /*70b0*/  F2FP.F16.E4M3.UNPACK_B R141, R162.H1 ;  /* 0x000000a2ff8d723e */ /* 0x000fe200030006ff */
[----:B------:R-:W-:Y:S01]  /*70c0*/  FFMA R33, R81, R116, R33 ;  /* 0x0000007451217223 */ /* 0x000fe20000000021 */
[----:B------:R-:W-:Y:S01]  /*70d0*/  HADD2.F32 R117, -RZ, R119.H0_H0 ;  /* 0x20000077ff757230 */ /* 0x000fe20000004100 */
        /* <DEDUP_REMOVED lines=9> */
[----:B------:R1:W-:Y:S01]  /*7170*/  STS.128 [R204+0x4010], R196 ;  /* 0x004010c4cc007388 */ /* 0x0003e20000000c00 */
[----:B------:R-:W-:Y:S01]  /*7180*/  FFMA R37, R81, R120, R37 ;  /* 0x0000007851257223 */ /* 0x000fe20000000025 */
[----:B------:R-:W-:Y:S01]  /*7190*/  F2FP.SATFINITE.E4M3.F32.PACK_AB_MERGE_C R200, R39, R34, RZ ;  /* 0x0000002227c8723e */ /* 0x000fe200048070ff */
[----:B------:R-:W-:Y:S02]  /*71a0*/  HADD2.F32 R122, -RZ, R121.H1_H1 ;  /* 0x30000079ff7a7230 */ /* 0x000fe40000004100 */
[C---:B------:R-:W-:Y:S01]  /*71b0*/  FMUL R38, R78.reuse, R42 ;  /* 0x0000002a4e267220 */ /* 0x040fe20000400000 */
[----:B------:R-:W-:Y:S01]  /*71c0*/  HADD2.F32 R121, -RZ, R123.H0_H0 ;  /* 0x2000007bff797230 */ /* 0x000fe20000004100 */
[----:B------:R-:W-:Y:S01]  /*71d0*/  F2FP.SATFINITE.E4M3.F32.PACK_AB_MERGE_C R200, R33, R32, R200 ;  /* 0x0000002021c8723e */ /* 0x000fe200048070c8 */
[----:B------:R-:W-:Y:S02]  /*71e0*/  HADD2.F32 R144, -RZ, R143.H1_H1 ;  /* 0x3000008fff907230 */ /* 0x000fe40000004100 */
[C---:B------:R-:W-:Y:S01]  /*71f0*/  FFMA R38, R81.reuse, R119, R38 ;  /* 0x0000007751267223 */ /* 0x040fe20000000026 */
[C---:B------:R-:W-:Y:S01]  /*7200*/  FMUL R43, R78.reuse, R43 ;  /* 0x0000002b4e2b7220 */ /* 0x040fe20000400000 */
[--C-:B------:R-:W-:Y:S02]  /*7210*/  HADD2.F32 R123, -RZ, R125.reuse.H0_H0 ;  /* 0x2000007dff7b7230 */ /* 0x100fe40000004100 */
[C---:B------:R-:W-:Y:S01]  /*7220*/  FMUL R42, R78.reuse, R46 ;  /* 0x0000002e4e2a7220 */ /* 0x040fe20000400000 */
[----:B------:R-:W-:Y:S02]  /*7230*/  HADD2.F32 R126, -RZ, R125.H1_H1 ;  /* 0x3000007dff7e7230 */ /* 0x000fe40000004100 */
[C---:B------:R-:W-:Y:S01]  /*7240*/  FFMA R43, R81.reuse, R122, R43 ;  /* 0x0000007a512b7223 */ /* 0x040fe2000000002b */
[----:B------:R-:W-:Y:S01]  /*7250*/  F2FP.F16.E4M3.UNPACK_B R145, R163.H1 ;  /* 0x000000a3ff91723e */ /* 0x000fe200030006ff */
[C---:B------:R-:W-:Y:S01]  /*7260*/  FFMA R40, R81.reuse, R121, R40 ;  /* 0x0000007951287223 */ /* 0x040fe20000000028 */
[----:B------:R-:W-:Y:S01]  /*7270*/  FFMA R41, R81, R124, R41 ;  /* 0x0000007c51297223 */ /* 0x000fe20000000029 */
[----:B------:R-:W-:Y:S01]  /*7280*/  ISETP.NE.AND P0, PT, R193, RZ, PT ;  /* 0x000000ffc100720c */ /* 0x000fe20003f05270 */
[----:B------:R-:W-:Y:S01]  /*7290*/  HADD2.F32 R125, -RZ, R127.H0_H0 ;  /* 0x2000007fff7d7230 */ /* 0x000fe20000004100 */
[----:B------:R-:W-:Y:S01]  /*72a0*/  F2FP.SATFINITE.E4M3.F32.PACK_AB_MERGE_C R201, R43, R38, RZ ;  /* 0x000000262bc9723e */ /* 0x000fe200048070ff */
[----:B------:R-:W-:Y:S01]  /*72b0*/  FFMA R42, R81, R123, R42 ;  /* 0x0000007b512a7223 */ /* 0x000fe2000000002a */
[C---:B------:R-:W-:Y:S01]  /*72c0*/  FMUL R47, R78.reuse, R47 ;  /* 0x0000002f4e2f7220 */ /* 0x040fe20000400000 */
[--C-:B------:R-:W-:Y:S01]  /*72d0*/  HADD2.F32 R127, -RZ, R129.reuse.H0_H0 ;  /* 0x20000081ff7f7230 */ /* 0x100fe20000004100 */
[----:B------:R-:W-:Y:S01]  /*72e0*/  F2FP.SATFINITE.E4M3.F32.PACK_AB_MERGE_C R201, R37, R36, R201 ;  /* 0x0000002425c9723e */ /* 0x000fe200048070c9 */
[----:B------:R-:W-:Y:S02]  /*72f0*/  HADD2.F32 R130, -RZ, R129.H1_H1 ;  /* 0x30000081ff827230 */ /* 0x000fe40000004100 */
[C---:B------:R-:W-:Y:S01]  /*7300*/  FFMA R47, R81.reuse, R126, R47 ;  /* 0x0000007e512f7223 */ /* 0x040fe2000000002f */
[C---:B------:R-:W-:Y:S01]  /*7310*/  FFMA R44, R81.reuse, R125, R44 ;  /* 0x0000007d512c7223 */ /* 0x040fe2000000002c */
[C---:B------:R-:W-:Y:S01]  /*7320*/  FFMA R45, R81.reuse, R128, R45 ;  /* 0x00000080512d7223 */ /* 0x040fe2000000002d */
[----:B------:R-:W-:Y:S02]  /*7330*/  HADD2.F32 R129, -RZ, R131.H0_H0 ;  /* 0x20000083ff817230 */ /* 0x000fe40000004100 */
[C---:B------:R-:W-:Y:S01]  /*7340*/  FMUL R46, R78.reuse, R50 ;  /* 0x000000324e2e7220 */ /* 0x040fe20000400000 */
[C---:B------:R-:W-:Y:S01]  /*7350*/  FMUL R51, R78.reuse, R51 ;  /* 0x000000334e337220 */ /* 0x040fe20000400000 */
[--C-:B------:R-:W-:Y:S02]  /*7360*/  HADD2.F32 R131, -RZ, R133.reuse.H0_H0 ;  /* 0x20000085ff837230 */ /* 0x100fe40000004100 */
[C---:B------:R-:W-:Y:S01]  /*7370*/  FMUL R50, R78.reuse, R54 ;  /* 0x000000364e327220 */ /* 0x040fe20000400000 */
[C---:B------:R-:W-:Y:S01]  /*7380*/  FFMA R46, R81.reuse, R127, R46 ;  /* 0x0000007f512e7223 */ /* 0x040fe2000000002e */
[----:B------:R-:W-:Y:S02]  /*7390*/  HADD2.F32 R134, -RZ, R133.H1_H1 ;  /* 0x30000085ff867230 */ /* 0x000fe40000004100 */
[C---:B------:R-:W-:Y:S01]  /*73a0*/  FFMA R51, R81.reuse, R130, R51 ;  /* 0x0000008251337223 */ /* 0x040fe20000000033 */
[----:B------:R-:W-:Y:S02]  /*73b0*/  HADD2.F32 R133, -RZ, R135.H0_H0 ;  /* 0x20000087ff857230 */ /* 0x000fe40000004100 */
[C---:B------:R-:W-:Y:S01]  /*73c0*/  FMUL R55, R78.reuse, R55 ;  /* 0x000000374e377220 */ /* 0x040fe20000400000 */
[C---:B------:R-:W-:Y:S01]  /*73d0*/  FFMA R48, R81.reuse, R129, R48 ;  /* 0x0000008151307223 */ /* 0x040fe20000000030 */
[C---:B------:R-:W-:Y:S01]  /*73e0*/  FFMA R49, R81.reuse, R132, R49 ;  /* 0x0000008451317223 */ /* 0x040fe20000000031 */
[--C-:B------:R-:W-:Y:S02]  /*73f0*/  HADD2.F32 R135, -RZ, R137.reuse.H0_H0 ;  /* 0x20000089ff877230 */ /* 0x100fe40000004100 */
[C---:B------:R-:W-:Y:S01]  /*7400*/  FFMA R50, R81.reuse, R131, R50 ;  /* 0x0000008351327223 */ /* 0x040fe20000000032 */
[----:B------:R-:W-:Y:S02]  /*7410*/  HADD2.F32 R138, -RZ, R137.H1_H1 ;  /* 0x30000089ff8a7230 */ /* 0x000fe40000004100 */
[C---:B------:R-:W-:Y:S01]  /*7420*/  FMUL R54, R78.reuse, R58 ;  /* 0x0000003a4e367220 */ /* 0x040fe20000400000 */
[----:B------:R-:W-:Y:S02]  /*7430*/  HADD2.F32 R137, -RZ, R139.H0_H0 ;  /* 0x2000008bff897230 */ /* 0x000fe40000004100 */
[C---:B------:R-:W-:Y:S01]  /*7440*/  FFMA R55, R81.reuse, R134, R55 ;  /* 0x0000008651377223 */ /* 0x040fe20000000037 */
        /* <DEDUP_REMOVED lines=16> */
[----:B------:R-:W-:Y:S01]  /*7550*/  FFMA R63, R81, R142, R63 ;  /* 0x0000008e513f7223 */ /* 0x000fe2000000003f */
[----:B------:R-:W-:Y:S01]  /*7560*/  FMUL R67, R78, R67 ;  /* 0x000000434e437220 */ /* 0x000fe20000400000 */
[----:B------:R-:W-:Y:S01]  /*7570*/  F2FP.SATFINITE.E4M3.F32.PACK_AB_MERGE_C R202, R47, R42, RZ ;  /* 0x0000002a2fca723e */ /* 0x000fe200048070ff */
[----:B------:R-:W-:Y:S01]  /*7580*/  FFMA R60, R81, R141, R60 ;  /* 0x0000008d513c7223 */ /* 0x000fe2000000003c */
[----:B------:R-:W-:Y:S01]  /*7590*/  F2FP.SATFINITE.E4M3.F32.PACK_AB_MERGE_C R203, R51, R46, RZ ;  /* 0x0000002e33cb723e */ /* 0x000fe200048070ff */
[C---:B------:R-:W-:Y:S01]  /*75a0*/  FFMA R61, R81.reuse, R144, R61 ;  /* 0x00000090513d7223 */ /* 0x040fe2000000003d */
[C---:B------:R-:W-:Y:S01]  /*75b0*/  FFMA R62, R81.reuse, R143, R62 ;  /* 0x0000008f513e7223 */ /* 0x040fe2000000003e */
[----:B------:R-:W-:Y:S01]  /*75c0*/  FFMA R67, R81, R146, R67 ;  /* 0x0000009251437223 */ /* 0x000fe20000000043 */
[----:B------:R-:W-:Y:S02]  /*75d0*/  F2FP.SATFINITE.E4M3.F32.PACK_AB_MERGE_C R202, R41, R40, R202 ;  /* 0x0000002829ca723e */ /* 0x000fe400048070ca */
[----:B------:R-:W-:Y:S02]  /*75e0*/  F2FP.SATFINITE.E4M3.F32.PACK_AB_MERGE_C R203, R45, R44, R203 ;  /* 0x0000002c2dcb723e */ /* 0x000fe400048070cb */
[----:B------:R-:W-:Y:S02]  /*75f0*/  F2FP.SATFINITE.E4M3.F32.PACK_AB_MERGE_C R212, R55, R50, RZ ;  /* 0x0000003237d4723e */ /* 0x000fe400048070ff */
[----:B------:R-:W-:Y:S01]  /*7600*/  F2FP.SATFINITE.E4M3.F32.PACK_AB_MERGE_C R213, R59, R54, RZ ;  /* 0x000000363bd5723e */ /* 0x000fe200048070ff */
[----:B------:R1:W-:Y:S01]  /*7610*/  STS.128 [R206+0x4020], R200 ;  /* 0x004020c8ce007388 */ /* 0x0003e20000000c00 */
[----:B------:R-:W-:Y:S02]  /*7620*/  F2FP.SATFINITE.E4M3.F32.PACK_AB_MERGE_C R214, R63, R58, RZ ;  /* 0x0000003a3fd6723e */ /* 0x000fe400048070ff */
[----:B------:R-:W-:Y:S02]  /*7630*/  F2FP.SATFINITE.E4M3.F32.PACK_AB_MERGE_C R215, R67, R62, RZ ;  /* 0x0000003e43d7723e */ /* 0x000fe400048070ff */
[----:B------:R-:W-:Y:S02]  /*7640*/  F2FP.SATFINITE.E4M3.F32.PACK_AB_MERGE_C R212, R49, R48, R212 ;  /* 0x0000003031d4723e */ /* 0x000fe400048070d4 */
[----:B------:R-:W-:Y:S02]  /*7650*/  F2FP.SATFINITE.E4M3.F32.PACK_AB_MERGE_C R213, R53, R52, R213 ;  /* 0x0000003435d5723e */ /* 0x000fe400048070d5 */
[----:B------:R-:W-:Y:S02]  /*7660*/  F2FP.SATFINITE.E4M3.F32.PACK_AB_MERGE_C R214, R57, R56, R214 ;  /* 0x0000003839d6723e */ /* 0x000fe400048070d6 */
[----:B------:R-:W-:Y:S02]  /*7670*/  F2FP.SATFINITE.E4M3.F32.PACK_AB_MERGE_C R215, R61, R60, R215 ;  /* 0x0000003c3dd7723e */ /* 0x000fe400048070d7 */
[----:B------:R-:W-:Y:S02]  /*7680*/  LEA R210, R181, UR49, 0x3 ;  /* 0x00000031b5d27c11 */ /* 0x000fe4000f8e18ff */
[----:B------:R-:W-:Y:S01]  /*7690*/  @P6 SHF.L.U32 R221, R180, 0x1f, RZ ;  /* 0x0000001fb4dd6819 */ /* 0x000fe200000006ff */
[----:B------:R1:W-:Y:S01]  /*76a0*/  STS.128 [R205+0x4010], R212 ;  /* 0x004010d4cd007388 */ /* 0x0003e20000000c00 */
[----:B------:R-:W-:Y:S01]  /*76b0*/  @!PT LDS RZ, [RZ] ;  /* 0x00000000fffff984 */ /* 0x000fe20000000800 */
[----:B------:R-:W-:Y:S01]  /*76c0*/  @!PT LDS RZ, [RZ] ;  /* 0x00000000fffff984 */ /* 0x000fe20000000800 */
[----:B------:R-:W-:Y:S01]  /*76d0*/  @!PT LDS RZ, [RZ] ;  /* 0x00000000fffff984 */ /* 0x000fe20000000800 */
[----:B------:R-:W-:Y:S01]  /*76e0*/  @!PT LDS RZ, [RZ] ;  /* 0x00000000fffff984 */ /* 0x000fe20000000800 */
[----:B------:R2:W-:Y:S07]  /*76f0*/  MEMBAR.ALL.CTA ;  /* 0x0000000000007992 */ /* 0x0005ee0000008000 */
[----:B--2---:R-:W2:Y:S02]  /*7700*/  FENCE.VIEW.ASYNC.S ;  /* 0x00000000000073c6 */ /* 0x004ea40000000000 */
[----:B--2---:R-:W-:Y:S06]  /*7710*/  BAR.SYNC.DEFER_BLOCKING 0x1, 0x80 ;  /* 0x0042000000007b1d */ /* 0x004fec0000010000 */
[----:B------:R-:W-:Y:S05]  /*7720*/  @P0 BRA `(.L_x_117) ;  /* 0x0000000000280947 */ /* 0x000fea0003800000 */
[----:B------:R-:W-:Y:S02]  /*7730*/  UIADD3 UR4, UPT, UPT, UR49, 0x4400, URZ ;  /* 0x0000440031047890 */ /* 0x000fe4000fffe0ff */
[----:B------:R-:W-:Y:S01]  /*7740*/  UIADD3 UR6, UP0, UPT, UR52, 0x680, URZ ;  /* 0x0000068034067890 */ /* 0x000fe2000ff1e0ff */
[----:B------:R-:W-:Y:S03]  /*7750*/  UMOV UR43, UR36 ;  /* 0x00000024002b7c82 */ /* 0x000fe60008000000 */
[----:B------:R-:W-:Y:S01]  /*7760*/  MOV R192, UR4 ;  /* 0x0000000400c07c02 */ /* 0x000fe20008000f00 */
[----:B------:R-:W-:Y:S03]  /*7770*/  UIADD3.X UR7, UPT, UPT, URZ, UR53, URZ, UP0, !UPT ;  /* 0x00000035ff077290 */ /* 0x000fe600087fe4ff */
[----:B------:R-:W-:Y:S11]  /*7780*/  R2UR UR40, R192 ;  /* 0x00000000c02872ca */ /* 0x000ff600000e0000 */
[----:B------:R-:W-:Y:S02]  /*7790*/  @!UPT UIADD3 URZ, UPT, UPT, URZ, URZ, URZ ;  /* 0x000000fffffff290 */ /* 0x000fe4000fffe0ff */
[----:B------:R2:W-:Y:S01]  /*77a0*/  UTMASTG.3D [UR40], [UR6] ;  /* 0x00000028060073b5 */ /* 0x0005e20008010000 */
[----:B------:R0:W-:Y:S01]  /*77b0*/  UTMACMDFLUSH ;  /* 0x00000000000079b7 */ /* 0x0001e20000000000 */
[----:B--2---:R-:W-:Y:S04]  /*77c0*/  DEPBAR.LE SB0, 0x1 ;  /* 0x000080400000791a */ /* 0x004fe80000000000 */
.L_x_117:
[----:B------:R-:W-:Y:S05]  /*77d0*/  BSYNC.RECONVERGENT B0 ;  /* 0x0000000000007941 */ /* 0x000fea0003800200 */
.L_x_116:
[----:B------:R-:W-:Y:S06]  /*77e0*/  BAR.SYNC.DEFER_BLOCKING 0x1, 0x80 ;  /* 0x0042000000007b1d */ /* 0x000fec0000010000 */
[----:B------:R-:W2:Y:S01]  /*77f0*/  @P6 SYNCS.PHASECHK.TRANS64.TRYWAIT P0, [R210+URZ+0x180], R221 ;  /* 0x000180ddd20065a7 */ /* 0x000ea200080011ff */
[----:B------:R-:W-:Y:S01]  /*7800*/  BSSY B1, `(.L_x_118) ;  /* 0x0000023000017945 */ /* 0x000fe20003800000 */
[----:B--2---:R-:W-:Y:S03]  /*7810*/  @P6 SEL R208, RZ, 0x1, !P0 ;  /* 0x00000001ffd06807 */ /* 0x004fe60004000000 */
[----:B------:R-:W-:Y:S05]  /*7820*/  @!P6 BRA `(.L_x_119) ;  /* 0x000000000080e947 */ /* 0x000fea0003800000 */
[----:B------:R-:W-:Y:S01]  /*7830*/  ISETP.NE.AND P1, PT, R209, RZ, PT ;  /* 0x000000ffd100720c */ /* 0x000fe20003f25270 */
[----:B------:R-:W-:Y:S01]  /*7840*/  BSSY B0, `(.L_x_120) ;  /* 0x000000a000007945 */ /* 0x000fe20003800000 */
[----:B------:R-:W-:Y:S11]  /*7850*/  ISETP.NE.AND P0, PT, R208, RZ, PT ;  /* 0x000000ffd000720c */ /* 0x000ff60003f05270 */
[----:B------:R-:W-:Y:S04]  /*7860*/  @P1 IMAD R0, R181, 0x2000, R190 ;  /* 0x00002000b5001824 */ /* 0x000fe800078e02be */
[C---:B------:R-:W-:Y:S01]  /*7870*/  @P1 IMAD.IADD R2, R0.reuse, 0x1, R211 ;  /* 0x0000000100021824 */ /* 0x040fe200078e02d3 */
[----:B------:R-:W-:Y:S03]  /*7880*/  @P1 IADD3 R219, PT, PT, R0, R219, RZ ;  /* 0x000000db00db1210 */ /* 0x000fe60007ffe0ff */
[----:B------:R-:W-:Y:S01]  /*7890*/  @P1 IMAD.IADD R217, R217, 0x1, R2 ;  /* 0x00000001d9d91824 */ /* 0x000fe200078e0202 */
[----:B------:R-:W-:Y:S06]  /*78a0*/  @P0 BRA `(.L_x_121) ;  /* 0x00000000000c0947 */ /* 0x000fec0003800000 */
[----:B------:R-:W-:Y:S04]  /*78b0*/  SHF.L.U32 R3, R180, 0x1f, RZ ;  /* 0x0000001fb4037819 */ /* 0x000fe800000006ff */
[----:B------:R-:W2:Y:S02]  /*78c0*/  SYNCS.PHASECHK.TRANS64.TRYWAIT P0, [R210+URZ+0x180], R3 ;  /* 0x00018003d20075a7 */ /* 0x000ea400080011ff */
[----:B--2---:R-:W-:Y:S05]  /*78d0*/  @!P0 BRA `(.L_x_122) ;  /* 0x0000002400988947 */ /* 0x004fea0003800000 */
.L_x_121:
[----:B------:R-:W-:Y:S05]  /*78e0*/  BSYNC B0 ;  /* 0x0000000000007941 */ /* 0x000fea0003800000 */
.L_x_120:
[----:B------:R-:W-:Y:S01]  /*78f0*/  ISETP.NE.AND P0, PT, R209, RZ, PT ;  /* 0x000000ffd100720c */ /* 0x000fe20003f05270 */
[----:B--2---:R-:W-:Y:S02]  /*7900*/  VIADD R210, R210, 0x190 ;  /* 0x00000190d2d27836 */ /* 0x004fe40000000000 */
[----:B------:R-:W-:Y:S02]  /*7910*/  IMAD.U32 R3, RZ, RZ, UR37 ;  /* 0x00000025ff037e24 */ /* 0x000fe4000f8e00ff */
[----:B------:R-:W-:Y:S03]  /*7920*/  VIADD R181, R181, 0x1 ;  /* 0x00000001b5b57836 */ /* 0x000fe60000000000 */
[----:B------:R-:W-:Y:S05]  /*7930*/  PRMT R3, R3, 0x654, R210 ;  /* 0x0000065403037816 */ /* 0x000fea00000000d2 */
[----:B------:R2:W3:Y:S04]  /*7940*/  @P0 LDS.128 R148, [R0] ;  /* 0x0000000000940984 */ /* 0x0004e80000000c00 */
[----:B------:R2:W4:Y:S04]  /*7950*/  @P0 LDS.128 R152, [R2+0x10] ;  /* 0x0000100002980984 */ /* 0x0005280000000c00 */
        /* <DEDUP_REMOVED lines=9> */
[----:B------:R-:W-:Y:S01]  /*79f0*/  SEL R181, R181, RZ, P0 ;  /* 0x000000ffb5b57207 */ /* 0x000fe20000000000 */
[----:B-----5:R5:W-:Y:S02]  /*7a00*/  SYNCS.ARRIVE.TRANS64.RED.A1T0 RZ, [R3+URZ], RZ ;  /* 0x000000ff03ff79a7 */ /* 0x020be400081004ff */
[----:B-----5:R-:W-:Y:S04]  /*7a10*/  SEL R3, RZ, 0x1, P0 ;  /* 0x00000001ff037807 */ /* 0x020fe80000000000 */
[----:B--234-:R-:W-:Y:S02]  /*7a20*/  LOP3.LUT R180, R180, R3, RZ, 0x3c, !PT ;  /* 0x00000003b4b47212 */ /* 0x01cfe400078e3cff */
.L_x_119:
[----:B------:R-:W-:Y:S05]  /*7a30*/  BSYNC B1 ;  /* 0x0000000000017941 */ /* 0x000fea0003800000 */
.L_x_118:
[----:B------:R-:W-:Y:S05]  /*7a40*/  VIADD R0, R80, 0x40 ;  /* 0x0000004050007836 */ /* 0x000fea0000000000 */
[----:B------:R-:W-:Y:S04]  /*7a50*/  SHF.R.U32.HI R0, RZ, 0x15, R0 ;  /* 0x00000015ff007819 */ /* 0x000fe80000011600 */
[----:B------:R-:W-:Y:S11]  /*7a60*/  LOP3.LUT P0, RZ, R0, 0x3, R173, 0x48, !PT ;  /* 0x0000000300ff7812 */ /* 0x000ff600078048ad */
[----:B------:R-:W-:Y:S02]  /*7a70*/  @!UPT UIADD3 URZ, UPT, UPT, URZ, URZ, URZ ;  /* 0x000000fffffff290 */ /* 0x000fe4000fffe0ff */
[----:B------:R-:W-:Y:S05]  /*7a80*/  @!P0 BRA `(.L_x_123) ;  /* 0x0000000000408947 */ /* 0x000fea0003800000 */
[----:B------:R-:W2:Y:S01]  /*7a90*/  LDCU.64 UR8, c[0x4][0x70] ;  /* 0x01000e00ff0877ac */ /* 0x000ea20008000a00 */
[----:B------:R-:W-:Y:S01]  /*7aa0*/  MOV R3, 0x0 ;  /* 0x0000000000037802 */ /* 0x000fe20000000f00 */
[----:B------:R-:W-:Y:S02]  /*7ab0*/  HFMA2 R12, -RZ, RZ, 0, 5.9604644775390625e-08 ;  /* 0x00000001ff0c7431 */ /* 0x000fe400000001ff */
[----:B------:R-:W-:Y:S02]  /*7ac0*/  IMAD.MOV.U32 R8, RZ, RZ, 0x192 ;  /* 0x00000192ff087424 */ /* 0x000fe400078e00ff */
[----:B------:R-:W-:Y:S01]  /*7ad0*/  IMAD.MOV.U32 R13, RZ, RZ, RZ ;  /* 0x000000ffff0d7224 */ /* 0x000fe200078e00ff */
[----:B------:R-:W3:Y:S01]  /*7ae0*/  LDCU.64 UR6, c[0x4][0x78] ;  /* 0x01000f00ff0677ac */ /* 0x000ee20008000a00 */
[----:B------:R-:W4:Y:S01]  /*7af0*/  LDC.64 R2, c[0x4][R3] ;  /* 0x0100000003027b82 */ /* 0x000f220000000a00 */
[----:B------:R-:W5:Y:S01]  /*7b00*/  LDCU.64 UR4, c[0x4][0x10] ;  /* 0x01000200ff0477ac */ /* 0x000f620008000a00 */
[----:B--2---:R-:W-:Y:S01]  /*7b10*/  MOV R5, UR9 ;  /* 0x0000000900057c02 */ /* 0x004fe20008000f00 */
[----:B------:R-:W-:Y:S01]  /*7b20*/  IMAD.U32 R4, RZ, RZ, UR8 ;  /* 0x00000008ff047e24 */ /* 0x000fe2000f8e00ff */
[----:B---3--:R-:W-:Y:S01]  /*7b30*/  MOV R7, UR7 ;  /* 0x0000000700077c02 */ /* 0x008fe20008000f00 */
[----:B------:R-:W-:Y:S01]  /*7b40*/  IMAD.U32 R6, RZ, RZ, UR6 ;  /* 0x00000006ff067e24 */ /* 0x000fe2000f8e00ff */
[----:B-----5:R-:W-:Y:S01]  /*7b50*/  MOV R11, UR5 ;  /* 0x00000005000b7c02 */ /* 0x020fe20008000f00 */
[----:B------:R-:W-:Y:S02]  /*7b60*/  IMAD.U32 R10, RZ, RZ, UR4 ;  /* 0x00000004ff0a7e24 */ /* 0x000fe4000f8e00ff */
[----:B------:R-:W-:Y:S07]  /*7b70*/  LEPC R20, `(.L_x_123) ;  /* 0x000000001014794e */ /* 0x000fee0000000000 */
[----:B-1--4-:R-:W-:Y:S05]  /*7b80*/  CALL.ABS.NOINC R2 ;  /* 0x0000000002007343 */ /* 0x012fea0003c00000 */
.L_x_123:
[----:B------:R-:W-:Y:S01]  /*7b90*/  ISETP.NE.AND P0, PT, R193, RZ, PT ;  /* 0x000000ffc100720c */ /* 0x000fe20003f05270 */
[----:B------:R-:W-:Y:S05]  /*7ba0*/  WARPSYNC.ALL ;  /* 0x0000000000007948 */ /* 0x000fea0003800000 */
[----:B------:R-:W-:Y:S01]  /*7bb0*/  R2UR UR4, R80 ;  /* 0x00000000500472ca */ /* 0x000fe200000e0000 */
[----:B------:R-:W-:Y:S01]  /*7bc0*/  BSSY.RECONVERGENT B0, `(.L_x_124) ;  /* 0x000011d000007945 */ /* 0x000fe20003800200 */
[----:B------:R-:W-:Y:S02]  /*7bd0*/  F2FP.F16.E4M3.UNPACK_B R11, R149 ;  /* 0x00000095ff0b723e */ /* 0x000fe400020006ff */
[----:B------:R-:W-:Y:S02]  /*7be0*/  F2FP.F16.E4M3.UNPACK_B R10, R150 ;  /* 0x00000096ff0a723e */ /* 0x000fe400020006ff */
[----:B------:R-:W-:Y:S01]  /*7bf0*/  F2FP.F16.E4M3.UNPACK_B R9, R151 ;  /* 0x00000097ff09723e */ /* 0x000fe200020006ff */
[--C-:B------:R-:W-:Y:S01]  /*7c00*/  HADD2.F32 R83, -RZ, R11.reuse.H0_H0 ;  /* 0x2000000bff537230 */ /* 0x100fe20000004100 */
[----:B------:R-:W-:Y:S01]  /*7c10*/  F2FP.F16.E4M3.UNPACK_B R8, R152 ;  /* 0x00000098ff08723e */ /* 0x000fe200020006ff */
[----:B------:R-:W-:Y:S01]  /*7c20*/  HADD2.F32 R84, -RZ, R11.H1_H1 ;  /* 0x3000000bff547230 */ /* 0x000fe20000004100 */
[----:B------:R-:W-:Y:S01]  /*7c30*/  F2FP.F16.E4M3.UNPACK_B R7, R153 ;  /* 0x00000099ff07723e */ /* 0x000fe200020006ff */
[--C-:B------:R-:W-:Y:S01]  /*7c40*/  HADD2.F32 R87, -RZ, R10.reuse.H0_H0 ;  /* 0x2000000aff577230 */ /* 0x100fe20000004100 */
[----:B------:R-:W-:Y:S01]  /*7c50*/  F2FP.F16.E4M3.UNPACK_B R6, R154 ;  /* 0x0000009aff06723e */ /* 0x000fe200020006ff */
[----:B------:R-:W-:Y:S01]  /*7c60*/  HADD2.F32 R88, -RZ, R10.H1_H1 ;  /* 0x3000000aff587230 */ /* 0x000fe20000004100 */
[----:B------:R-:W-:Y:S01]  /*7c70*/  F2FP.F16.E4M3.UNPACK_B R5, R155 ;  /* 0x0000009bff05723e */ /* 0x000fe200020006ff */
[--C-:B------:R-:W-:Y:S01]  /*7c80*/  HADD2.F32 R91, -RZ, R9.reuse.H0_H0 ;  /* 0x20000009ff5b7230 */ /* 0x100fe20000004100 */
[----:B-1----:R-:W-:Y:S01]  /*7c90*/  F2FP.F16.E4M3.UNPACK_B R4, R156 ;  /* 0x0000009cff04723e */ /* 0x002fe200020006ff */
[----:B------:R-:W-:Y:S01]  /*7ca0*/  HADD2.F32 R92, -RZ, R9.H1_H1 ;  /* 0x30000009ff5c7230 */ /* 0x000fe20000004100 */
[-C--:B------:R-:W-:Y:S01]  /*7cb0*/  F2FP.F16.E4M3.UNPACK_B R2, R148.reuse ;  /* 0x00000094ff02723e */ /* 0x080fe200020006ff */
[--C-:B------:R-:W-:Y:S01]  /*7cc0*/  HADD2.F32 R95, -RZ, R8.reuse.H0_H0 ;  /* 0x20000008ff5f7230 */ /* 0x100fe20000004100 */
[----:B------:R-:W-:Y:S01]  /*7cd0*/  F2FP.F16.E4M3.UNPACK_B R148, R148.H1 ;  /* 0x00000094ff94723e */ /* 0x000fe200030006ff */
[----:B------:R-:W-:Y:S01]  /*7ce0*/  HADD2.F32 R97, -RZ, R8.H1_H1 ;  /* 0x30000008ff617230 */ /* 0x000fe20000004100 */
[----:B------:R-:W-:Y:S01]  /*7cf0*/  F2FP.F16.E4M3.UNPACK_B R149, R149.H1 ;  /* 0x00000095ff95723e */ /* 0x000fe200030006ff */
[--C-:B------:R-:W-:Y:S01]  /*7d00*/  HADD2.F32 R98, -RZ, R7.reuse.H0_H0 ;  /* 0x20000007ff627230 */ /* 0x100fe20000004100 */
[----:B------:R-:W-:Y:S01]  /*7d10*/  F2FP.F16.E4M3.UNPACK_B R150, R150.H1 ;  /* 0x00000096ff96723e */ /* 0x000fe200030006ff */
[----:B------:R-:W-:Y:S01]  /*7d20*/  HADD2.F32 R101, -RZ, R7.H1_H1 ;  /* 0x30000007ff657230 */ /* 0x000fe20000004100 */
[----:B------:R-:W-:Y:S01]  /*7d30*/  F2FP.F16.E4M3.UNPACK_B R151, R151.H1 ;  /* 0x00000097ff97723e */ /* 0x000fe200030006ff */
[--C-:B------:R-:W-:Y:S01]  /*7d40*/  HADD2.F32 R102, -RZ, R6.reuse.H0_H0 ;  /* 0x20000006ff667230 */ /* 0x100fe20000004100 */
[----:B------:R-:W-:Y:S01]  /*7d50*/  F2FP.F16.E4M3.UNPACK_B R138, R163 ;  /* 0x000000a3ff8a723e */ /* 0x000fe200020006ff */
[----:B------:R-:W-:Y:S01]  /*7d60*/  HADD2.F32 R105, -RZ, R6.H1_H1 ;  /* 0x30000006ff697230 */ /* 0x000fe20000004100 */
[----:B------:R-:W-:Y:S01]  /*7d70*/  R2UR UR5, R207 ;  /* 0x00000000cf0572ca */ /* 0x000fe200000e0000 */
        /* <DEDUP_REMOVED lines=8> */
[----:B------:R-:W1:Y:S01]  /*7e00*/  LDTM.x64 R4, tmem[UR4+0x40] ;  /* 0x00004004000479ee */ /* 0x000e620008340000 */
[--C-:B------:R-:W-:Y:S01]  /*7e10*/  HADD2.F32 R0, -RZ, R2.reuse.H0_H0 ;  /* 0x20000002ff007230 */ /* 0x100fe20000004100 */
[----:B------:R-:W-:Y:S01]  /*7e20*/  NOP ;  /* 0x0000000000007918 */ /* 0x000fe20000000000 */
[----:B------:R-:W-:Y:S01]  /*7e30*/  HADD2.F32 R2, -RZ, R2.H1_H1 ;  /* 0x30000002ff027230 */ /* 0x000fe20000004100 */
[----:B------:R-:W-:Y:S01]  /*7e40*/  UIADD3 UR5, UPT, UPT, UR5, 0x1f0, URZ ;  /* 0x000001f005057890 */ /* 0x000fe2000fffe0ff */
[--C-:B------:R-:W-:Y:S01]  /*7e50*/  HADD2.F32 R86, -RZ, R149.reuse.H1_H1 ;  /* 0x30000095ff567230 */ /* 0x100fe20000004100 */
[----:B------:R-:W-:Y:S01]  /*7e60*/  F2FP.F16.E4M3.UNPACK_B R132, R161 ;  /* 0x000000a1ff84723e */ /* 0x000fe200020006ff */
[--C-:B------:R-:W-:Y:S01]  /*7e70*/  HADD2.F32 R114, -RZ, R116.reuse.H0_H0 ;  /* 0x20000074ff727230 */ /* 0x100fe20000004100 */
[----:B------:R-:W-:Y:S01]  /*7e80*/  UPRMT UR5, UR37, 0x654, UR5 ;  /* 0x0000065425057896 */ /* 0x000fe20008000005 */
[----:B------:R-:W-:Y:S01]  /*7e90*/  HADD2.F32 R117, -RZ, R116.H1_H1 ;  /* 0x30000074ff757230 */ /* 0x000fe20000004100 */
[----:B------:R-:W-:Y:S01]  /*7ea0*/  F2FP.F16.E4M3.UNPACK_B R136, R162 ;  /* 0x000000a2ff88723e */ /* 0x000fe200020006ff */
[--C-:B------:R-:W-:Y:S01]  /*7eb0*/  HADD2.F32 R118, -RZ, R120.reuse.H0_H0 ;  /* 0x20000078ff767230 */ /* 0x100fe20000004100 */
[----:B------:R-:W-:Y:S01]  /*7ec0*/  F2FP.F16.E4M3.UNPACK_B R152, R152.H1 ;  /* 0x00000098ff98723e */ /* 0x000fe200030006ff */
[----:B------:R-:W-:Y:S01]  /*7ed0*/  HADD2.F32 R121, -RZ, R120.H1_H1 ;  /* 0x30000078ff797230 */ /* 0x000fe20000004100 */
[----:B------:R-:W-:Y:S01]  /*7ee0*/  F2FP.F16.E4M3.UNPACK_B R153, R153.H1 ;  /* 0x00000099ff99723e */ /* 0x000fe200030006ff */
[--C-:B------:R-:W-:Y:S01]  /*7ef0*/  HADD2.F32 R122, -RZ, R124.reuse.H0_H0 ;  /* 0x2000007cff7a7230 */ /* 0x100fe20000004100 */
[----:B------:R-:W-:Y:S01]  /*7f00*/  F2FP.F16.E4M3.UNPACK_B R154, R154.H1 ;  /* 0x0000009aff9a723e */ /* 0x000fe200030006ff */
[----:B-1----:R-:W-:Y:S01]  /*7f10*/  SYNCS.ARRIVE.TRANS64.RED.A1T0 RZ, [UR5], RZ ;  /* 0x000000ffffff79a7 */ /* 0x002fe20008100405 */
[----:B------:R-:W-:Y:S01]  /*7f20*/  HADD2.F32 R125, -RZ, R124.H1_H1 ;  /* 0x3000007cff7d7230 */ /* 0x000fe20000004100 */
[----:B------:R-:W-:Y:S01]  /*7f30*/  F2FP.F16.E4M3.UNPACK_B R155, R155.H1 ;  /* 0x0000009bff9b723e */ /* 0x000fe200030006ff */
[--C-:B------:R-:W-:Y:S01]  /*7f40*/  HADD2.F32 R126, -RZ, R128.reuse.H0_H0 ;  /* 0x20000080ff7e7230 */ /* 0x100fe20000004100 */
[----:B------:R-:W-:Y:S01]  /*7f50*/  F2FP.F16.E4M3.UNPACK_B R156, R156.H1 ;  /* 0x0000009cff9c723e */ /* 0x000fe200030006ff */
[----:B------:R-:W-:Y:S01]  /*7f60*/  HADD2.F32 R129, -RZ, R128.H1_H1 ;  /* 0x30000080ff817230 */ /* 0x000fe20000004100 */
[----:B------:R-:W-:Y:S01]  /*7f70*/  F2FP.F16.E4M3.UNPACK_B R157, R157.H1 ;  /* 0x0000009dff9d723e */ /* 0x000fe200030006ff */
[C---:B------:R-:W-:Y:S01]  /*7f80*/  FMUL R4, R78.reuse, R4 ;  /* 0x000000044e047220 */ /* 0x040fe20000400000 */
[C---:B------:R-:W-:Y:S01]  /*7f90*/  FMUL R5, R78.reuse, R5 ;  /* 0x000000054e057220 */ /* 0x040fe20000400000 */
[----:B------:R-:W-:Y:S02]  /*7fa0*/  HADD2.F32 R3, -RZ, R148.H0_H0 ;  /* 0x20000094ff037230 */ /* 0x000fe40000004100 */
        /* <DEDUP_REMOVED lines=9> */
[C---:B------:R-:W-:Y:S01]  /*8040*/  FMUL R2, R78.reuse, R21 ;  /* 0x000000154e027220 */ /* 0x040fe20000400000 */
[C---:B------:R-:W-:Y:S01]  /*8050*/  FMUL R21, R78.reuse, R28 ;  /* 0x0000001c4e157220 */ /* 0x040fe20000400000 */
[----:B------:R-:W-:Y:S02]  /*8060*/  HADD2.F32 R130, -RZ, R132.H0_H0 ;  /* 0x20000084ff827230 */ /* 0x000fe40000004100 */
[C---:B------:R-:W-:Y:S01]  /*8070*/  FMUL R6, R78.reuse, R6 ;  /* 0x000000064e067220 */ /* 0x040fe20000400000 */
[----:B------:R-:W-:Y:S02]  /*8080*/  HADD2.F32 R82, -RZ, R148.H1_H1 ;  /* 0x30000094ff527230 */ /* 0x000fe40000004100 */
[C---:B------:R-:W-:Y:S01]  /*8090*/  FMUL R7, R78.reuse, R7 ;  /* 0x000000074e077220 */ /* 0x040fe20000400000 */
[----:B------:R-:W-:Y:S02]  /*80a0*/  HADD2.F32 R85, -RZ, R149.H0_H0 ;  /* 0x20000095ff557230 */ /* 0x000fe40000004100 */
[C---:B------:R-:W-:Y:S01]  /*80b0*/  FFMA R6, R81.reuse, R3, R6 ;  /* 0x0000000351067223 */ /* 0x040fe20000000006 */
[----:B------:R-:W-:Y:S02]  /*80c0*/  HADD2.F32 R133, -RZ, R132.H1_H1 ;  /* 0x30000084ff857230 */ /* 0x000fe40000004100 */
[C---:B------:R-:W-:Y:S01]  /*80d0*/  FFMA R7, R81.reuse, R82, R7 ;  /* 0x0000005251077223 */ /* 0x040fe20000000007 */
[C---:B------:R-:W-:Y:S01]  /*80e0*/  FFMA R8, R81.reuse, R83, R8 ;  /* 0x0000005351087223 */ /* 0x040fe20000000008 */
[C---:B------:R-:W-:Y:S01]  /*80f0*/  FFMA R9, R81.reuse, R84, R9 ;  /* 0x0000005451097223 */ /* 0x040fe20000000009 */
[--C-:B------:R-:W-:Y:S02]  /*8100*/  HADD2.F32 R82, -RZ, R138.reuse.H0_H0 ;  /* 0x2000008aff527230 */ /* 0x100fe40000004100 */
[C---:B------:R-:W-:Y:S01]  /*8110*/  FMUL R10, R78.reuse, R10 ;  /* 0x0000000a4e0a7220 */ /* 0x040fe20000400000 */
[----:B------:R-:W-:Y:S02]  /*8120*/  HADD2.F32 R83, -RZ, R138.H1_H1 ;  /* 0x3000008aff537230 */ /* 0x000fe40000004100 */
[C---:B------:R-:W-:Y:S01]  /*8130*/  FMUL R11, R78.reuse, R11 ;  /* 0x0000000b4e0b7220 */ /* 0x040fe20000400000 */
[----:B------:R-:W-:Y:S02]  /*8140*/  HADD2.F32 R89, -RZ, R150.H0_H0 ;  /* 0x20000096ff597230 */ /* 0x000fe40000004100 */
[C---:B------:R-:W-:Y:S01]  /*8150*/  FFMA R10, R81.reuse, R85, R10 ;  /* 0x00000055510a7223 */ /* 0x040fe2000000000a */
[--C-:B------:R-:W-:Y:S02]  /*8160*/  HADD2.F32 R134, -RZ, R136.reuse.H0_H0 ;  /* 0x20000088ff867230 */ /* 0x100fe40000004100 */
[C---:B------:R-:W-:Y:S01]  /*8170*/  FFMA R11, R81.reuse, R86, R11 ;  /* 0x00000056510b7223 */ /* 0x040fe2000000000b */
[C---:B------:R-:W-:Y:S01]  /*8180*/  FFMA R12, R81.reuse, R87, R12 ;  /* 0x00000057510c7223 */ /* 0x040fe2000000000c */
[----:B------:R-:W-:Y:S01]  /*8190*/  FFMA R13, R81, R88, R13 ;  /* 0x00000058510d7223 */ /* 0x000fe2000000000d */
[----:B------:R-:W-:Y:S01]  /*81a0*/  F2FP.SATFINITE.E4M3.F32.PACK_AB_MERGE_C R86, R7, R6, RZ ;  /* 0x000000060756723e */ /* 0x000fe200048070ff */
[C---:B------:R-:W-:Y:S01]  /*81b0*/  FMUL R7, R78.reuse, R24 ;  /* 0x000000184e077220 */ /* 0x040fe20000400000 */
[----:B------:R-:W-:Y:S01]  /*81c0*/  F2FP.SATFINITE.E4M3.F32.PACK_AB_MERGE_C R138, R11, R10, RZ ;  /* 0x0000000a0b8a723e */ /* 0x000fe200048070ff */
[C---:B------:R-:W-:Y:S01]  /*81d0*/  FMUL R10, R78.reuse, R25 ;  /* 0x000000194e0a7220 */ /* 0x040fe20000400000 */
[C---:B------:R-:W-:Y:S01]  /*81e0*/  FMUL R25, R78.reuse, R32 ;  /* 0x000000204e197220 */ /* 0x040fe20000400000 */
[----:B------:R-:W-:Y:S02]  /*81f0*/  HADD2.F32 R137, -RZ, R136.H1_H1 ;  /* 0x30000088ff897230 */ /* 0x000fe40000004100 */
[C---:B------:R-:W-:Y:S01]  /*8200*/  FMUL R14, R78.reuse, R14 ;  /* 0x0000000e4e0e7220 */ /* 0x040fe20000400000 */
[----:B------:R-:W-:Y:S02]  /*8210*/  HADD2.F32 R90, -RZ, R150.H1_H1 ;  /* 0x30000096ff5a7230 */ /* 0x000fe40000004100 */
[C---:B------:R-:W-:Y:S01]  /*8220*/  FMUL R15, R78.reuse, R15 ;  /* 0x0000000f4e0f7220 */ /* 0x040fe20000400000 */
[--C-:B------:R-:W-:Y:S02]  /*8230*/  HADD2.F32 R93, -RZ, R151.reuse.H0_H0 ;  /* 0x20000097ff5d7230 */ /* 0x100fe40000004100 */
[C---:B------:R-:W-:Y:S01]  /*8240*/  FFMA R14, R81.reuse, R89, R14 ;  /* 0x00000059510e7223 */ /* 0x040fe2000000000e */
[----:B------:R-:W-:Y:S02]  /*8250*/  HADD2.F32 R94, -RZ, R151.H1_H1 ;  /* 0x30000097ff5e7230 */ /* 0x000fe40000004100 */
[C---:B------:R-:W-:Y:S01]  /*8260*/  FFMA R15, R81.reuse, R90, R15 ;  /* 0x0000005a510f7223 */ /* 0x040fe2000000000f */
[C---:B------:R-:W-:Y:S01]  /*8270*/  FFMA R16, R81.reuse, R91, R16 ;  /* 0x0000005b51107223 */ /* 0x040fe20000000010 */
[----:B------:R-:W-:Y:S01]  /*8280*/  FFMA R17, R81, R92, R17 ;  /* 0x0000005c51117223 */ /* 0x000fe20000000011 */
[C---:B------:R-:W-:Y:S01]  /*8290*/  FMUL R18, R78.reuse, R18 ;  /* 0x000000124e127220 */ /* 0x040fe20000400000 */
[C---:B------:R-:W-:Y:S01]  /*82a0*/  FMUL R19, R78.reuse, R19 ;  /* 0x000000134e137220 */ /* 0x040fe20000400000 */
[--C-:B------:R-:W-:Y:S01]  /*82b0*/  HADD2.F32 R96, -RZ, R152.reuse.H0_H0 ;  /* 0x20000098ff607230 */ /* 0x100fe20000004100 */
[----:B------:R-:W-:Y:S01]  /*82c0*/  F2FP.SATFINITE.E4M3.F32.PACK_AB_MERGE_C R14, R15, R14, RZ ;  /* 0x0000000e0f0e723e */ /* 0x000fe200048070ff */
[C---:B------:R-:W-:Y:S01]  /*82d0*/  FFMA R18, R81.reuse, R93, R18 ;  /* 0x0000005d51127223 */ /* 0x040fe20000000012 */
[C---:B------:R-:W-:Y:S01]  /*82e0*/  FFMA R19, R81.reuse, R94, R19 ;  /* 0x0000005e51137223 */ /* 0x040fe20000000013 */
[C---:B------:R-:W-:Y:S01]  /*82f0*/  FFMA R0, R81.reuse, R95, R0 ;  /* 0x0000005f51007223 */ /* 0x040fe20000000000 */
[----:B------:R-:W-:Y:S01]  /*8300*/  FFMA R2, R81, R97, R2 ;  /* 0x0000006151027223 */ /* 0x000fe20000000002 */
[----:B------:R-:W-:Y:S02]  /*8310*/  HADD2.F32 R99, -RZ, R152.H1_H1 ;  /* 0x30000098ff637230 */ /* 0x000fe40000004100 */
[C---:B------:R-:W-:Y:S01]  /*8320*/  FMUL R3, R78.reuse, R22 ;  /* 0x000000164e037220 */ /* 0x040fe20000400000 */
[----:B------:R-:W-:Y:S01]  /*8330*/  F2FP.SATFINITE.E4M3.F32.PACK_AB_MERGE_C R18, R19, R18, RZ ;  /* 0x000000121312723e */ /* 0x000fe200048070ff */
[C---:B------:R-:W-:Y:S01]  /*8340*/  FMUL R22, R78.reuse, R29 ;  /* 0x0000001d4e167220 */ /* 0x040fe20000400000 */
[C---:B------:R-:W-:Y:S01]  /*8350*/  FMUL R29, R78.reuse, R36 ;  /* 0x000000244e1d7220 */ /* 0x040fe20000400000 */
[C---:B------:R-:W-:Y:S01]  /*8360*/  FFMA R3, R81.reuse, R96, R3 ;  /* 0x0000006051037223 */ /* 0x040fe20000000003 */
[C---:B------:R-:W-:Y:S01]  /*8370*/  FMUL R6, R78.reuse, R23 ;  /* 0x000000174e067220 */ /* 0x040fe20000400000 */
[--C-:B------:R-:W-:Y:S02]  /*8380*/  HADD2.F32 R100, -RZ, R153.reuse.H0_H0 ;  /* 0x20000099ff647230 */ /* 0x100fe40000004100 */
[C---:B------:R-:W-:Y:S01]  /*8390*/  FMUL R11, R78.reuse, R26 ;  /* 0x0000001a4e0b7220 */ /* 0x040fe20000400000 */
[----:B------:R-:W-:Y:S02]  /*83a0*/  HADD2.F32 R103, -RZ, R153.H1_H1 ;  /* 0x30000099ff677230 */ /* 0x000fe40000004100 */
[C---:B------:R-:W-:Y:S01]  /*83b0*/  FFMA R6, R81.reuse, R99, R6 ;  /* 0x0000006351067223 */ /* 0x040fe20000000006 */
[C---:B------:R-:W-:Y:S01]  /*83c0*/  FFMA R7, R81.reuse, R98, R7 ;  /* 0x0000006251077223 */ /* 0x040fe20000000007 */
[C---:B------:R-:W-:Y:S01]  /*83d0*/  FFMA R10, R81.reuse, R101, R10 ;  /* 0x00000065510a7223 */ /* 0x040fe2000000000a */
[C---:B------:R-:W-:Y:S01]  /*83e0*/  FFMA R11, R81.reuse, R100, R11 ;  /* 0x00000064510b7223 */ /* 0x040fe2000000000b */
[----:B------:R-:W-:Y:S01]  /*83f0*/  FMUL R26, R78, R33 ;  /* 0x000000214e1a7220 */ /* 0x000fe20000400000 */
[----:B------:R-:W-:Y:S01]  /*8400*/  F2FP.SATFINITE.E4M3.F32.PACK_AB_MERGE_C R3, R6, R3, RZ ;  /* 0x000000030603723e */ /* 0x000fe200048070ff */
[C---:B------:R-:W-:Y:S01]  /*8410*/  FMUL R33, R78.reuse, R40 ;  /* 0x000000284e217220 */ /* 0x040fe20000400000 */
        /* <DEDUP_REMOVED lines=8> */
[C---:B------:R-:W-:Y:S01]  /*84a0*/  FMUL R30, R78.reuse, R37 ;  /* 0x000000254e1e7220 */ /* 0x040fe20000400000 */
[C---:B------:R-:W-:Y:S01]  /*84b0*/  FMUL R37, R78.reuse, R44 ;  /* 0x0000002c4e257220 */ /* 0x040fe20000400000 */
[C---:B------:R-:W-:Y:S01]  /*84c0*/  FMUL R24, R78.reuse, R31 ;  /* 0x0000001f4e187220 */ /* 0x040fe20000400000 */
[----:B------:R-:W-:Y:S01]  /*84d0*/  F2FP.F16.E4M3.UNPACK_B R158, R158.H1 ;  /* 0x0000009eff9e723e */ /* 0x000fe200030006ff */
[--C-:B------:R-:W-:Y:S02]  /*84e0*/  HADD2.F32 R108, -RZ, R155.reuse.H0_H0 ;  /* 0x2000009bff6c7230 */ /* 0x100fe40000004100 */
[----:B------:R-:W-:Y:S01]  /*84f0*/  FMUL R27, R78, R34 ;  /* 0x000000224e1b7220 */ /* 0x000fe20000400000 */
[----:B------:R-:W-:Y:S02]  /*8500*/  HADD2.F32 R111, -RZ, R155.H1_H1 ;  /* 0x3000009bff6f7230 */ /* 0x000fe40000004100 */
[C---:B------:R-:W-:Y:S01]  /*8510*/  FFMA R24, R81.reuse, R107, R24 ;  /* 0x0000006b51187223 */ /* 0x040fe20000000018 */
[----:B------:R-:W-:Y:S01]  /*8520*/  F2FP.F16.E4M3.UNPACK_B R159, R159.H1 ;  /* 0x0000009fff9f723e */ /* 0x000fe200030006ff */
[C---:B------:R-:W-:Y:S01]  /*8530*/  FFMA R25, R81.reuse, R106, R25 ;  /* 0x0000006a51197223 */ /* 0x040fe20000000019 */
[C---:B------:R-:W-:Y:S01]  /*8540*/  FFMA R26, R81.reuse, R109, R26 ;  /* 0x0000006d511a7223 */ /* 0x040fe2000000001a */
[----:B------:R-:W-:Y:S01]  /*8550*/  F2FP.F16.E4M3.UNPACK_B R160, R160.H1 ;  /* 0x000000a0ffa0723e */ /* 0x000fe200030006ff */
[C---:B------:R-:W-:Y:S01]  /*8560*/  FFMA R27, R81.reuse, R108, R27 ;  /* 0x0000006c511b7223 */ /* 0x040fe2000000001b */
[----:B------:R-:W-:Y:S01]  /*8570*/  F2FP.SATFINITE.E4M3.F32.PACK_AB_MERGE_C R6, R24, R23, RZ ;  /* 0x000000171806723e */ /* 0x000fe200048070ff */
[C---:B------:R-:W-:Y:S01]  /*8580*/  FMUL R34, R78.reuse, R41 ;  /* 0x000000294e227220 */ /* 0x040fe20000400000 */
[C---:B------:R-:W-:Y:S01]  /*8590*/  FMUL R41, R78.reuse, R48 ;  /* 0x000000304e297220 */ /* 0x040fe20000400000 */
[----:B------:R-:W-:Y:S01]  /*85a0*/  FMUL R28, R78, R35 ;  /* 0x000000234e1c7220 */ /* 0x000fe20000400000 */
[----:B------:R-:W-:Y:S01]  /*85b0*/  F2FP.F16.E4M3.UNPACK_B R161, R161.H1 ;  /* 0x000000a1ffa1723e */ /* 0x000fe200030006ff */
[--C-:B------:R-:W-:Y:S01]  /*85c0*/  HADD2.F32 R112, -RZ, R156.reuse.H0_H0 ;  /* 0x2000009cff707230 */ /* 0x100fe20000004100 */
[----:B------:R-:W-:Y:S01]  /*85d0*/  F2FP.SATFINITE.E4M3.F32.PACK_AB_MERGE_C R6, R22, R21, R6 ;  /* 0x000000151606723e */ /* 0x000fe20004807006 */
[C---:B------:R-:W-:Y:S01]  /*85e0*/  FFMA R28, R81.reuse, R111, R28 ;  /* 0x0000006f511c7223 */ /* 0x040fe2000000001c */
[C---:B------:R-:W-:Y:S01]  /*85f0*/  FFMA R29, R81.reuse, R110, R29 ;  /* 0x0000006e511d7223 */ /* 0x040fe2000000001d */
[C---:B------:R-:W-:Y:S01]  /*8600*/  FFMA R30, R81.reuse, R113, R30 ;  /* 0x00000071511e7223 */ /* 0x040fe2000000001e */
[----:B------:R-:W-:Y:S02]  /*8610*/  HADD2.F32 R115, -RZ, R156.H1_H1 ;  /* 0x3000009cff737230 */ /* 0x000fe40000004100 */
[C---:B------:R-:W-:Y:S01]  /*8620*/  FMUL R31, R78.reuse, R38 ;  /* 0x000000264e1f7220 */ /* 0x040fe20000400000 */
[----:B------:R-:W-:Y:S01]  /*8630*/  F2FP.F16.E4M3.UNPACK_B R162, R162.H1 ;  /* 0x000000a2ffa2723e */ /* 0x000fe200030006ff */
[C---:B------:R-:W-:Y:S01]  /*8640*/  FMUL R38, R78.reuse, R45 ;  /* 0x0000002d4e267220 */ /* 0x040fe20000400000 */
[C---:B------:R-:W-:Y:S01]  /*8650*/  FMUL R45, R78.reuse, R52 ;  /* 0x000000344e2d7220 */ /* 0x040fe20000400000 */
[----:B------:R-:W-:Y:S01]  /*8660*/  F2FP.F16.E4M3.UNPACK_B R163, R163.H1 ;  /* 0x000000a3ffa3723e */ /* 0x000fe200030006ff */
[----:B------:R-:W-:Y:S01]  /*8670*/  FFMA R31, R81, R112, R31 ;  /* 0x00000070511f7223 */ /* 0x000fe2000000001f */
[----:B------:R-:W-:Y:S01]  /*8680*/  FMUL R52, R78, R59 ;  /* 0x0000003b4e347220 */ /* 0x000fe20000400000 */
[----:B------:R-:W-:Y:S01]  /*8690*/  IADD3 R76, PT, PT, R76, 0x1, RZ ;  /* 0x000000014c4c7810 */ /* 0x000fe20007ffe0ff */
[C---:B------:R-:W-:Y:S01]  /*86a0*/  FMUL R59, R78.reuse, R66 ;  /* 0x000000424e3b7220 */ /* 0x040fe20000400000 */
[----:B------:R-:W-:Y:S01]  /*86b0*/  F2FP.SATFINITE.E4M3.F32.PACK_AB_MERGE_C R66, R13, R12, R14 ;  /* 0x0000000c0d42723e */ /* 0x000fe2000480700e */
[C---:B------:R-:W-:Y:S01]  /*86c0*/  FMUL R32, R78.reuse, R39 ;  /* 0x000000274e207220 */ /* 0x040fe20000400000 */
[--C-:B------:R-:W-:Y:S02]  /*86d0*/  HADD2.F32 R116, -RZ, R157.reuse.H0_H0 ;  /* 0x2000009dff747230 */ /* 0x100fe40000004100 */
[C---:B------:R-:W-:Y:S01]  /*86e0*/  FMUL R35, R78.reuse, R42 ;  /* 0x0000002a4e237220 */ /* 0x040fe20000400000 */
[----:B------:R-:W-:Y:S02]  /*86f0*/  HADD2.F32 R119, -RZ, R157.H1_H1 ;  /* 0x3000009dff777230 */ /* 0x000fe40000004100 */
[C---:B------:R-:W-:Y:S01]  /*8700*/  FFMA R32, R81.reuse, R115, R32 ;  /* 0x0000007351207223 */ /* 0x040fe20000000020 */
[----:B------:R-:W-:Y:S01]  /*8710*/  FMUL R36, R78, R43 ;  /* 0x0000002b4e247220 */ /* 0x000fe20000400000 */
[C---:B------:R-:W-:Y:S01]  /*8720*/  FFMA R33, R81.reuse, R114, R33 ;  /* 0x0000007251217223 */ /* 0x040fe20000000021 */
[C---:B------:R-:W-:Y:S01]  /*8730*/  FFMA R34, R81.reuse, R117, R34 ;  /* 0x0000007551227223 */ /* 0x040fe20000000022 */
[--C-:B------:R-:W-:Y:S01]  /*8740*/  HADD2.F32 R120, -RZ, R158.reuse.H0_H0 ;  /* 0x2000009eff787230 */ /* 0x100fe20000004100 */
[----:B------:R-:W-:Y:S01]  /*8750*/  F2FP.SATFINITE.E4M3.F32.PACK_AB_MERGE_C R32, R32, R31, RZ ;  /* 0x0000001f2020723e */ /* 0x000fe200048070ff */
[C---:B------:R-:W-:Y:S01]  /*8760*/  FFMA R35, R81.reuse, R116, R35 ;  /* 0x0000007451237223 */ /* 0x040fe20000000023 */
[----:B------:R-:W-:Y:S02]  /*8770*/  HADD2.F32 R123, -RZ, R158.H1_H1 ;  /* 0x3000009eff7b7230 */ /* 0x000fe40000004100 */
[----:B------:R-:W-:Y:S01]  /*8780*/  FMUL R39, R78, R46 ;  /* 0x0000002e4e277220 */ /* 0x000fe20000400000 */
[----:B------:R-:W-:Y:S01]  /*8790*/  F2FP.SATFINITE.E4M3.F32.PACK_AB_MERGE_C R32, R30, R29, R32 ;  /* 0x0000001d1e20723e */ /* 0x000fe20004807020 */
[C---:B------:R-:W-:Y:S01]  /*87a0*/  FFMA R36, R81.reuse, R119, R36 ;  /* 0x0000007751247223 */ /* 0x040fe20000000024 */
[C---:B------:R-:W-:Y:S01]  /*87b0*/  FMUL R40, R78.reuse, R47 ;  /* 0x0000002f4e287220 */ /* 0x040fe20000400000 */
[C---:B------:R-:W-:Y:S01]  /*87c0*/  FFMA R37, R81.reuse, R118, R37 ;  /* 0x0000007651257223 */ /* 0x040fe20000000025 */
[C---:B------:R-:W-:Y:S01]  /*87d0*/  FFMA R38, R81.reuse, R121, R38 ;  /* 0x0000007951267223 */ /* 0x040fe20000000026 */
[C---:B------:R-:W-:Y:S01]  /*87e0*/  FMUL R42, R78.reuse, R49 ;  /* 0x000000314e2a7220 */ /* 0x040fe20000400000 */
[--C-:B------:R-:W-:Y:S02]  /*87f0*/  HADD2.F32 R124, -RZ, R159.reuse.H0_H0 ;  /* 0x2000009fff7c7230 */ /* 0x100fe40000004100 */
[C---:B------:R-:W-:Y:S01]  /*8800*/  FFMA R39, R81.reuse, R120, R39 ;  /* 0x0000007851277223 */ /* 0x040fe20000000027 */
[----:B------:R-:W-:Y:S02]  /*8810*/  HADD2.F32 R127, -RZ, R159.H1_H1 ;  /* 0x3000009fff7f7230 */ /* 0x000fe40000004100 */
[C---:B------:R-:W-:Y:S01]  /*8820*/  FMUL R43, R78.reuse, R50 ;  /* 0x000000324e2b7220 */ /* 0x040fe20000400000 */
[C---:B------:R-:W-:Y:S01]  /*8830*/  FFMA R40, R81.reuse, R123, R40 ;  /* 0x0000007b51287223 */ /* 0x040fe20000000028 */
[C---:B------:R-:W-:Y:S01]  /*8840*/  FMUL R44, R78.reuse, R51 ;  /* 0x000000334e2c7220 */ /* 0x040fe20000400000 */
[C---:B------:R-:W-:Y:S01]  /*8850*/  FFMA R41, R81.reuse, R122, R41 ;  /* 0x0000007a51297223 */ /* 0x040fe20000000029 */
[C---:B------:R-:W-:Y:S01]  /*8860*/  FMUL R50, R78.reuse, R57 ;  /* 0x000000394e327220 */ /* 0x040fe20000400000 */
[C---:B------:R-:W-:Y:S01]  /*8870*/  FMUL R57, R78.reuse, R64 ;  /* 0x000000404e397220 */ /* 0x040fe20000400000 */
[----:B------:R-:W-:Y:S01]  /*8880*/  FFMA R42, R81, R125, R42 ;  /* 0x0000007d512a7223 */ /* 0x000fe2000000002a */
[C---:B------:R-:W-:Y:S01]  /*8890*/  FMUL R46, R78.reuse, R53 ;  /* 0x000000354e2e7220 */ /* 0x040fe20000400000 */
[--C-:B------:R-:W-:Y:S01]  /*88a0*/  HADD2.F32 R128, -RZ, R160.reuse.H0_H0 ;  /* 0x200000a0ff807230 */ /* 0x100fe20000004100 */
[----:B------:R-:W-:Y:S01]  /*88b0*/  F2FP.SATFINITE.E4M3.F32.PACK_AB_MERGE_C R64, R5, R4, R86 ;  /* 0x000000040540723e */ /* 0x000fe20004807056 */
[C---:B------:R-:W-:Y:S01]  /*88c0*/  FMUL R51, R78.reuse, R58 ;  /* 0x0000003a4e337220 */ /* 0x040fe20000400000 */
[C---:B------:R-:W-:Y:S01]  /*88d0*/  FMUL R53, R78.reuse, R60 ;  /* 0x0000003c4e357220 */ /* 0x040fe20000400000 */
[C---:B------:R-:W-:Y:S01]  /*88e0*/  FFMA R43, R81.reuse, R124, R43 ;  /* 0x0000007c512b7223 */ /* 0x040fe2000000002b */
[----:B------:R-:W-:Y:S02]  /*88f0*/  HADD2.F32 R131, -RZ, R160.H1_H1 ;  /* 0x300000a0ff837230 */ /* 0x000fe40000004100 */
[C---:B------:R-:W-:Y:S01]  /*8900*/  FMUL R47, R78.reuse, R54 ;  /* 0x000000364e2f7220 */ /* 0x040fe20000400000 */
[C---:B------:R-:W-:Y:S01]  /*8910*/  FMUL R58, R78.reuse, R65 ;  /* 0x000000414e3a7220 */ /* 0x040fe20000400000 */
[----:B------:R-:W-:Y:S01]  /*8920*/  FMUL R60, R78, R67 ;  /* 0x000000434e3c7220 */ /* 0x000fe20000400000 */
[----:B------:R-:W-:Y:S01]  /*8930*/  F2FP.SATFINITE.E4M3.F32.PACK_AB_MERGE_C R5, R20, R11, RZ ;  /* 0x0000000b1405723e */ /* 0x000fe200048070ff */
[----:B------:R-:W-:Y:S01]  /*8940*/  FFMA R44, R81, R127, R44 ;  /* 0x0000007f512c7223 */ /* 0x000fe2000000002c */
[C---:B------:R-:W-:Y:S01]  /*8950*/  FMUL R48, R78.reuse, R55 ;  /* 0x000000374e307220 */ /* 0x040fe20000400000 */
[----:B------:R-:W-:Y:S01]  /*8960*/  F2FP.SATFINITE.E4M3.F32.PACK_AB_MERGE_C R65, R9, R8, R138 ;  /* 0x000000080941723e */ /* 0x000fe2000480708a */
[----:B------:R-:W-:Y:S01]  /*8970*/  FFMA R45, R81, R126, R45 ;  /* 0x0000007e512d7223 */ /* 0x000fe2000000002d */
[----:B------:R-:W-:Y:S01]  /*8980*/  F2FP.SATFINITE.E4M3.F32.PACK_AB_MERGE_C R67, R17, R16, R18 ;  /* 0x000000101143723e */ /* 0x000fe20004807012 */
[----:B------:R-:W-:Y:S01]  /*8990*/  FMUL R49, R78, R56 ;  /* 0x000000384e317220 */ /* 0x000fe20000400000 */
[C---:B------:R-:W-:Y:S01]  /*89a0*/  FFMA R46, R81.reuse, R129, R46 ;  /* 0x00000081512e7223 */ /* 0x040fe2000000002e */
[--C-:B------:R-:W-:Y:S02]  /*89b0*/  HADD2.F32 R132, -RZ, R161.reuse.H0_H0 ;  /* 0x200000a1ff847230 */ /* 0x100fe40000004100 */
[C---:B------:R-:W-:Y:S01]  /*89c0*/  FFMA R47, R81.reuse, R128, R47 ;  /* 0x00000080512f7223 */ /* 0x040fe2000000002f */
[----:B------:R1:W-:Y:S01]  /*89d0*/  STS.128 [R172+UR49+0x6400], R64 ;  /* 0x00640040ac007988 */ /* 0x0003e20008000c31 */
[----:B------:R-:W-:Y:S01]  /*89e0*/  HADD2.F32 R135, -RZ, R161.H1_H1 ;  /* 0x300000a1ff877230 */ /* 0x000fe20000004100 */
[----:B------:R-:W-:Y:S01]  /*89f0*/  F2FP.SATFINITE.E4M3.F32.PACK_AB_MERGE_C R5, R10, R7, R5 ;  /* 0x000000070a05723e */ /* 0x000fe20004807005 */
[C---:B------:R-:W-:Y:S01]  /*8a00*/  FFMA R48, R81.reuse, R131, R48 ;  /* 0x0000008351307223 */ /* 0x040fe20000000030 */
[----:B------:R-:W-:Y:S01]  /*8a10*/  F2FP.SATFINITE.E4M3.F32.PACK_AB_MERGE_C R7, R28, R27, RZ ;  /* 0x0000001b1c07723e */ /* 0x000fe200048070ff */
        /* <DEDUP_REMOVED lines=8> */
[----:B------:R-:W-:Y:S01]  /*8aa0*/  FMUL R56, R78, R63 ;  /* 0x0000003f4e387220 */ /* 0x000fe20000400000 */
[----:B------:R-:W-:Y:S01]  /*8ab0*/  F2FP.SATFINITE.E4M3.F32.PACK_AB_MERGE_C R4, R2, R0, R3 ;  /* 0x000000000204723e */ /* 0x000fe20004807003 */
[C---:B------:R-:W-:Y:S01]  /*8ac0*/  FFMA R53, R81.reuse, R134, R53 ;  /* 0x0000008651357223 */ /* 0x040fe20000000035 */
[----:B------:R-:W-:Y:S01]  /*8ad0*/  F2FP.SATFINITE.E4M3.F32.PACK_AB_MERGE_C R7, R26, R25, R7 ;  /* 0x000000191a07723e */ /* 0x000fe20004807007 */
[C---:B------:R-:W-:Y:S01]  /*8ae0*/  FFMA R54, R81.reuse, R137, R54 ;  /* 0x0000008951367223 */ /* 0x040fe20000000036 */
[--C-:B------:R-:W-:Y:S02]  /*8af0*/  HADD2.F32 R84, -RZ, R163.reuse.H0_H0 ;  /* 0x200000a3ff547230 */ /* 0x100fe40000004100 */
[C---:B------:R-:W-:Y:S01]  /*8b00*/  FFMA R55, R81.reuse, R136, R55 ;  /* 0x0000008851377223 */ /* 0x040fe20000000037 */
[----:B------:R-:W-:Y:S01]  /*8b10*/  HADD2.F32 R85, -RZ, R163.H1_H1 ;  /* 0x300000a3ff557230 */ /* 0x000fe20000004100 */
[----:B------:R1:W-:Y:S01]  /*8b20*/  STS.128 [R204+0x6010], R4 ;  /* 0x00601004cc007388 */ /* 0x0003e20000000c00 */
[----:B------:R-:W-:Y:S01]  /*8b30*/  F2FP.SATFINITE.E4M3.F32.PACK_AB_MERGE_C R35, R36, R35, RZ ;  /* 0x000000232423723e */ /* 0x000fe200048070ff */
[C---:B------:R-:W-:Y:S01]  /*8b40*/  FFMA R56, R81.reuse, R139, R56 ;  /* 0x0000008b51387223 */ /* 0x040fe20000000038 */
[----:B------:R-:W-:Y:S01]  /*8b50*/  F2FP.SATFINITE.E4M3.F32.PACK_AB_MERGE_C R39, R40, R39, RZ ;  /* 0x000000272827723e */ /* 0x000fe200048070ff */
[C---:B------:R-:W-:Y:S01]  /*8b60*/  FFMA R57, R81.reuse, R82, R57 ;  /* 0x0000005251397223 */ /* 0x040fe20000000039 */
[----:B------:R-:W-:Y:S01]  /*8b70*/  F2FP.SATFINITE.E4M3.F32.PACK_AB_MERGE_C R43, R44, R43, RZ ;  /* 0x0000002b2c2b723e */ /* 0x000fe200048070ff */
[C---:B------:R-:W-:Y:S01]  /*8b80*/  FFMA R58, R81.reuse, R83, R58 ;  /* 0x00000053513a7223 */ /* 0x040fe2000000003a */
[C---:B------:R-:W-:Y:S01]  /*8b90*/  FFMA R59, R81.reuse, R84, R59 ;  /* 0x00000054513b7223 */ /* 0x040fe2000000003b */
[----:B------:R-:W-:Y:S01]  /*8ba0*/  F2FP.SATFINITE.E4M3.F32.PACK_AB_MERGE_C R33, R34, R33, R35 ;  /* 0x000000212221723e */ /* 0x000fe20004807023 */
        /* <DEDUP_REMOVED lines=11> */
[----:B------:R-:W-:Y:S05]  /*8c60*/  F2FP.SATFINITE.E4M3.F32.PACK_AB_MERGE_C R51, R58, R57, R59 ;  /* 0x000000393a33723e */ /* 0x000fea000480703b */
        /* <DEDUP_REMOVED lines=9> */
[----:B------:R-:W-:Y:S02]  /*8d00*/  UIADD3 UR8, UP0, UPT, UR52, 0x680, URZ ;  /* 0x0000068034087890 */ /* 0x000fe4000ff1e0ff */
[----:B------:R-:W-:Y:S02]  /*8d10*/  UIADD3 UR5, UPT, UPT, UR41, 0x40, URZ ;  /* 0x0000004029057890 */ /* 0x000fe4000fffe0ff */
[----:B------:R-:W-:Y:S02]  /*8d20*/  UIADD3 UR4, UPT, UPT, UR49, 0x6400, URZ ;  /* 0x0000640031047890 */ /* 0x000fe4000fffe0ff */
[----:B------:R-:W-:Y:S01]  /*8d30*/  UIADD3.X UR9, UPT, UPT, URZ, UR53, URZ, UP0, !UPT ;  /* 0x00000035ff097290 */ /* 0x000fe200087fe4ff */
[----:B------:R-:W-:Y:S01]  /*8d40*/  UMOV UR6, UR42 ;  /* 0x0000002a00067c82 */ /* 0x000fe20008000000 */
[----:B------:R-:W-:Y:S07]  /*8d50*/  UMOV UR7, UR36 ;  /* 0x0000002400077c82 */ /* 0x000fee0008000000 */
[----:B------:R2:W-:Y:S01]  /*8d60*/  UTMASTG.3D [UR4], [UR8] ;  /* 0x00000004080073b5 */ /* 0x0005e20008010000 */
[----:B------:R0:W-:Y:S01]  /*8d70*/  UTMACMDFLUSH ;  /* 0x00000000000079b7 */ /* 0x0001e20000000000 */
[----:B--2---:R-:W-:Y:S04]  /*8d80*/  DEPBAR.LE SB0, 0x1 ;  /* 0x000080400000791a */ /* 0x004fe80000000000 */
.L_x_125:
[----:B------:R-:W-:Y:S05]  /*8d90*/  BSYNC.RECONVERGENT B0 ;  /* 0x0000000000007941 */ /* 0x000fea0003800200 */
.L_x_124:
[----:B------:R-:W-:Y:S01]  /*8da0*/  BAR.SYNC.DEFER_BLOCKING 0x1, 0x80 ;  /* 0x0042000000007b1d */ /* 0x000fe20000010000 */
[----:B------:R-:W-:Y:S01]  /*8db0*/  ISETP.NE.AND P2, PT, R194, RZ, PT ;  /* 0x000000ffc200720c */ /* 0x000fe20003f45270 */
[----:B------:R-:W-:Y:S01]  /*8dc0*/  IMAD.IADD R20, R75, 0x1, R147 ;  /* 0x000000014b147824 */ /* 0x000fe200078e0293 */
[----:B------:R-:W-:Y:S01]  /*8dd0*/  ISETP.NE.AND P0, PT, R195, 0x2, PT ;  /* 0x00000002c300780c */ /* 0x000fe20003f05270 */
[----:B------:R-:W-:Y:S01]  /*8de0*/  IMAD.IADD R21, R77, 0x1, R170 ;  /* 0x000000014d157824 */ /* 0x000fe200078e02aa */
[----:B------:R-:W-:Y:S02]  /*8df0*/  ISETP.NE.AND P1, PT, R76, 0x4, PT ;  /* 0x000000044c00780c */ /* 0x000fe40003f25270 */
[----:B------:R-:W-:Y:S02]  /*8e00*/  SEL R3, RZ, 0x1, P0 ;  /* 0x00000001ff037807 */ /* 0x000fe40000000000 */
[----:B------:R-:W-:Y:S02]  /*8e10*/  SEL R0, RZ, 0x1, P1 ;  /* 0x00000001ff007807 */ /* 0x000fe40000800000 */
[----:B------:R-:W-:Y:S02]  /*8e20*/  LOP3.LUT R182, R182, R3, RZ, 0x3c, !PT ;  /* 0x00000003b6b67212 */ /* 0x000fe400078e3cff */
[----:B------:R-:W-:Y:S02]  /*8e30*/  LOP3.LUT R183, R183, R0, RZ, 0x3c, !PT ;  /* 0x00000000b7b77212 */ /* 0x000fe400078e3cff */
[----:B------:R-:W-:Y:S02]  /*8e40*/  @P2 R2UR UR36, R179 ;  /* 0x00000000b32422ca */ /* 0x000fe400000e0000 */
[----:B------:R-:W-:Y:S02]  /*8e50*/  SEL R195, R195, RZ, P0 ;  /* 0x000000ffc3c37207 */ /* 0x000fe40000000000 */
[----:B------:R-:W-:Y:S01]  /*8e60*/  SEL R76, R76, RZ, P1 ;  /* 0x000000ff4c4c7207 */ /* 0x000fe20000800000 */
[----:B------:R-:W-:Y:S10]  /*8e70*/  @P2 BRA `(.L_x_126) ;  /* 0xffffffc400bc2947 */ /* 0x000ff4000383ffff */
[----:B------:R-:W-:Y:S05]  /*8e80*/  EXIT ;  /* 0x000000000000794d */ /* 0x000fea0003800000 */
.L_x_20:
[----:B--2---:R2:W1:Y:S02]  /*8e90*/  SYNCS.PHASECHK.TRANS64.TRYWAIT P0, [R3+URZ+0x220], R2 ;  /* 0x00022002030075a7 */ /* 0x00446400080011ff */
[----:B-1----:R-:W-:Y:S05]  /*8ea0*/  @!P0 NANOSLEEP.SYNCS 0x989680 ;  /* 0x009896800000895d */ /* 0x002fea0003900000 */
[----:B------:R-:W1:Y:S02]  /*8eb0*/  @!P0 SYNCS.PHASECHK.TRANS64 P0, [R3+URZ+0x220], R2 ;  /* 0x00022002030085a7 */ /* 0x000e6400080010ff */
[----:B-1----:R-:W-:Y:S05]  /*8ec0*/  @!P0 BRA `(.L_x_20) ;  /* 0xfffffffc00f08947 */ /* 0x002fea000383ffff */
[----:B------:R-:W-:Y:S05]  /*8ed0*/  BRA `(.L_x_127) ;  /* 0xffffff88005c7947 */ /* 0x000fea000383ffff */
.L_x_23:
[----:B-1----:R-:W-:-:S07]  /*8ee0*/  MOV R2, UR33 ;  /* 0x0000002100027c02 */ /* 0x002fce0008000f00 */
.L_x_128:
[----:B-1----:R1:W2:Y:S02]  /*8ef0*/  SYNCS.PHASECHK.TRANS64.TRYWAIT P0, [R2+URZ+0xc0], R5 ;  /* 0x0000c005020075a7 */ /* 0x0022a400080011ff */
[----:B--2---:R-:W-:Y:S05]  /*8f00*/  @!P0 NANOSLEEP.SYNCS 0x989680 ;  /* 0x009896800000895d */ /* 0x004fea0003900000 */
[----:B------:R-:W2:Y:S02]  /*8f10*/  @!P0 SYNCS.PHASECHK.TRANS64 P0, [R2+URZ+0xc0], R5 ;  /* 0x0000c005020085a7 */ /* 0x000ea400080010ff */
[----:B--2---:R-:W-:Y:S05]  /*8f20*/  @!P0 BRA `(.L_x_128) ;  /* 0xfffffffc00f08947 */ /* 0x004fea000383ffff */
[----:B------:R-:W-:Y:S05]  /*8f30*/  BRA `(.L_x_22) ;  /* 0xffffff8800ac7947 */ /* 0x000fea000383ffff */
.L_x_29:
[----:B-1----:R-:W-:-:S07]  /*8f40*/  MOV R2, UR17 ;  /* 0x0000001100027c02 */ /* 0x002fce0008000f00 */
.L_x_129:
[----:B-1----:R1:W2:Y:S02]  /*8f50*/  SYNCS.PHASECHK.TRANS64.TRYWAIT P0, [R2+URZ+0xc0], R5 ;  /* 0x0000c005020075a7 */ /* 0x0022a400080011ff */
[----:B--2---:R-:W-:Y:S05]  /*8f60*/  @!P0 NANOSLEEP.SYNCS 0x989680 ;  /* 0x009896800000895d */ /* 0x004fea0003900000 */
[----:B------:R-:W2:Y:S02]  /*8f70*/  @!P0 SYNCS.PHASECHK.TRANS64 P0, [R2+URZ+0xc0], R5 ;  /* 0x0000c005020085a7 */ /* 0x000ea400080010ff */
[----:B--2---:R-:W-:Y:S05]  /*8f80*/  @!P0 BRA `(.L_x_129) ;  /* 0xfffffffc00f08947 */ /* 0x004fea000383ffff */
[----:B------:R-:W-:Y:S05]  /*8f90*/  BRA `(.L_x_28) ;  /* 0xffffff8c00507947 */ /* 0x000fea000383ffff */
.L_x_33:
[----:B-1----:R1:W2:Y:S02]  /*8fa0*/  SYNCS.PHASECHK.TRANS64.TRYWAIT P0, [R2+URZ+0x1b0], R3 ;  /* 0x0001b003020075a7 */ /* 0x0022a400080011ff */
[----:B--2---:R-:W-:Y:S05]  /*8fb0*/  @!P0 NANOSLEEP.SYNCS 0x989680 ;  /* 0x009896800000895d */ /* 0x004fea0003900000 */
[----:B------:R-:W2:Y:S02]  /*8fc0*/  @!P0 SYNCS.PHASECHK.TRANS64 P0, [R2+URZ+0x1b0], R3 ;  /* 0x0001b003020085a7 */ /* 0x000ea400080010ff */
[----:B--2---:R-:W-:Y:S05]  /*8fd0*/  @!P0 BRA `(.L_x_33) ;  /* 0xfffffffc00f08947 */ /* 0x004fea000383ffff */
[----:B------:R-:W-:Y:S05]  /*8fe0*/  BRA `(.L_x_130) ;  /* 0xffffff8c00dc7947 */ /* 0x000fea000383ffff */
.L_x_37:
[----:B----4-:R-:W-:-:S07]  /*8ff0*/  MOV R0, UR5 ;  /* 0x0000000500007c02 */ /* 0x010fce0008000f00 */
.L_x_131:
[----:B-1----:R1:W2:Y:S02]  /*9000*/  SYNCS.PHASECHK.TRANS64.TRYWAIT P0, [R0+URZ], R3 ;  /* 0x00000003000075a7 */ /* 0x0022a400080011ff */
[----:B--2---:R-:W-:Y:S05]  /*9010*/  @!P0 NANOSLEEP.SYNCS 0x989680 ;  /* 0x009896800000895d */ /* 0x004fea0003900000 */
[----:B------:R-:W2:Y:S02]  /*9020*/  @!P0 SYNCS.PHASECHK.TRANS64 P0, [R0+URZ], R3 ;  /* 0x00000003000085a7 */ /* 0x000ea400080010ff */
[----:B--2---:R-:W-:Y:S05]  /*9030*/  @!P0 BRA `(.L_x_131) ;  /* 0xfffffffc00f08947 */ /* 0x004fea000383ffff */
[----:B------:R-:W-:Y:S05]  /*9040*/  BRA `(.L_x_132) ;  /* 0xffffff94004c7947 */ /* 0x000fea000383ffff */
.L_x_38:
[----:B----4-:R-:W-:-:S07]  /*9050*/  MOV R0, UR5 ;  /* 0x0000000500007c02 */ /* 0x010fce0008000f00 */
.L_x_133:
[----:B-1----:R1:W2:Y:S02]  /*9060*/  SYNCS.PHASECHK.TRANS64.TRYWAIT P0, [R0+URZ], R3 ;  /* 0x00000003000075a7 */ /* 0x0022a400080011ff */
[----:B--2---:R-:W-:Y:S05]  /*9070*/  @!P0 NANOSLEEP.SYNCS 0x989680 ;  /* 0x009896800000895d */ /* 0x004fea0003900000 */
[----:B------:R-:W2:Y:S02]  /*9080*/  @!P0 SYNCS.PHASECHK.TRANS64 P0, [R0+URZ], R3 ;  /* 0x00000003000085a7 */ /* 0x000ea400080010ff */
[----:B--2---:R-:W-:Y:S05]  /*9090*/  @!P0 BRA `(.L_x_133) ;  /* 0xfffffffc00f08947 */ /* 0x004fea000383ffff */
[----:B------:R-:W-:Y:S05]  /*90a0*/  BRA `(.L_x_134) ;  /* 0xffffff9400587947 */ /* 0x000fea000383ffff */
.L_x_39:
[----:B----4-:R-:W-:-:S07]  /*90b0*/  MOV R0, UR5 ;  /* 0x0000000500007c02 */ /* 0x010fce0008000f00 */
.L_x_135:
[----:B-1----:R1:W2:Y:S02]  /*90c0*/  SYNCS.PHASECHK.TRANS64.TRYWAIT P0, [R0+URZ], R3 ;  /* 0x00000003000075a7 */ /* 0x0022a400080011ff */
[----:B--2---:R-:W-:Y:S05]  /*90d0*/  @!P0 NANOSLEEP.SYNCS 0x989680 ;  /* 0x009896800000895d */ /* 0x004fea0003900000 */
[----:B------:R-:W2:Y:S02]  /*90e0*/  @!P0 SYNCS.PHASECHK.TRANS64 P0, [R0+URZ], R3 ;  /* 0x00000003000085a7 */ /* 0x000ea400080010ff */
[----:B--2---:R-:W-:Y:S05]  /*90f0*/  @!P0 BRA `(.L_x_135) ;  /* 0xfffffffc00f08947 */ /* 0x004fea000383ffff */
[----:B------:R-:W-:Y:S05]  /*9100*/  BRA `(.L_x_136) ;  /* 0xffffff9400647947 */ /* 0x000fea000383ffff */
.L_x_40:
[----:B----4-:R-:W-:-:S07]  /*9110*/  MOV R0, UR5 ;  /* 0x0000000500007c02 */ /* 0x010fce0008000f00 */
.L_x_137:
[----:B-1----:R1:W2:Y:S02]  /*9120*/  SYNCS.PHASECHK.TRANS64.TRYWAIT P0, [R0+URZ], R3 ;  /* 0x00000003000075a7 */ /* 0x0022a400080011ff */
[----:B--2---:R-:W-:Y:S05]  /*9130*/  @!P0 NANOSLEEP.SYNCS 0x989680 ;  /* 0x009896800000895d */ /* 0x004fea0003900000 */
[----:B------:R-:W2:Y:S02]  /*9140*/  @!P0 SYNCS.PHASECHK.TRANS64 P0, [R0+URZ], R3 ;  /* 0x00000003000085a7 */ /* 0x000ea400080010ff */
[----:B--2---:R-:W-:Y:S05]  /*9150*/  @!P0 BRA `(.L_x_137) ;  /* 0xfffffffc00f08947 */ /* 0x004fea000383ffff */
[----:B------:R-:W-:Y:S05]  /*9160*/  BRA `(.L_x_138) ;  /* 0xffffff9400707947 */ /* 0x000fea000383ffff */
.L_x_41:
[----:B----4-:R-:W-:-:S07]  /*9170*/  MOV R0, UR5 ;  /* 0x0000000500007c02 */ /* 0x010fce0008000f00 */
.L_x_139:
[----:B-1----:R1:W2:Y:S02]  /*9180*/  SYNCS.PHASECHK.TRANS64.TRYWAIT P0, [R0+URZ], R3 ;  /* 0x00000003000075a7 */ /* 0x0022a400080011ff */
[----:B--2---:R-:W-:Y:S05]  /*9190*/  @!P0 NANOSLEEP.SYNCS 0x989680 ;  /* 0x009896800000895d */ /* 0x004fea0003900000 */
[----:B------:R-:W2:Y:S02]  /*91a0*/  @!P0 SYNCS.PHASECHK.TRANS64 P0, [R0+URZ], R3 ;  /* 0x00000003000085a7 */ /* 0x000ea400080010ff */
[----:B--2---:R-:W-:Y:S05]  /*91b0*/  @!P0 BRA `(.L_x_139) ;  /* 0xfffffffc00f08947 */ /* 0x004fea000383ffff */
[----:B------:R-:W-:Y:S05]  /*91c0*/  BRA `(.L_x_140) ;  /* 0xffffff94007c7947 */ /* 0x000fea000383ffff */
.L_x_42:
[----:B----4-:R-:W-:-:S07]  /*91d0*/  MOV R0, UR5 ;  /* 0x0000000500007c02 */ /* 0x010fce0008000f00 */
.L_x_141:
[----:B-1----:R1:W2:Y:S02]  /*91e0*/  SYNCS.PHASECHK.TRANS64.TRYWAIT P0, [R0+URZ], R3 ;  /* 0x00000003000075a7 */ /* 0x0022a400080011ff */
[----:B--2---:R-:W-:Y:S05]  /*91f0*/  @!P0 NANOSLEEP.SYNCS 0x989680 ;  /* 0x009896800000895d */ /* 0x004fea0003900000 */
[----:B------:R-:W2:Y:S02]  /*9200*/  @!P0 SYNCS.PHASECHK.TRANS64 P0, [R0+URZ], R3 ;  /* 0x00000003000085a7 */ /* 0x000ea400080010ff */
[----:B--2---:R-:W-:Y:S05]  /*9210*/  @!P0 BRA `(.L_x_141) ;  /* 0xfffffffc00f08947 */ /* 0x004fea000383ffff */
[----:B------:R-:W-:Y:S05]  /*9220*/  BRA `(.L_x_142) ;  /* 0xffffff9400887947 */ /* 0x000fea000383ffff */
.L_x_43:
[----:B----4-:R-:W-:-:S07]  /*9230*/  MOV R0, UR5 ;  /* 0x0000000500007c02 */ /* 0x010fce0008000f00 */
.L_x_143:
[----:B-1----:R1:W2:Y:S02]  /*9240*/  SYNCS.PHASECHK.TRANS64.TRYWAIT P0, [R0+URZ], R3 ;  /* 0x00000003000075a7 */ /* 0x0022a400080011ff */
[----:B--2---:R-:W-:Y:S05]  /*9250*/  @!P0 NANOSLEEP.SYNCS 0x989680 ;  /* 0x009896800000895d */ /* 0x004fea0003900000 */
[----:B------:R-:W2:Y:S02]  /*9260*/  @!P0 SYNCS.PHASECHK.TRANS64 P0, [R0+URZ], R3 ;  /* 0x00000003000085a7 */ /* 0x000ea400080010ff */
[----:B--2---:R-:W-:Y:S05]  /*9270*/  @!P0 BRA `(.L_x_143) ;  /* 0xfffffffc00f08947 */ /* 0x004fea000383ffff */
[----:B------:R-:W-:Y:S05]  /*9280*/  BRA `(.L_x_144) ;  /* 0xffffff9400947947 */ /* 0x000fea000383ffff */
.L_x_44:
[----:B----4-:R-:W-:-:S07]  /*9290*/  MOV R0, UR5 ;  /* 0x0000000500007c02 */ /* 0x010fce0008000f00 */
.L_x_145:
[----:B-1----:R1:W2:Y:S02]  /*92a0*/  SYNCS.PHASECHK.TRANS64.TRYWAIT P0, [R0+URZ], R3 ;  /* 0x00000003000075a7 */ /* 0x0022a400080011ff */
[----:B--2---:R-:W-:Y:S05]  /*92b0*/  @!P0 NANOSLEEP.SYNCS 0x989680 ;  /* 0x009896800000895d */ /* 0x004fea0003900000 */
[----:B------:R-:W2:Y:S02]  /*92c0*/  @!P0 SYNCS.PHASECHK.TRANS64 P0, [R0+URZ], R3 ;  /* 0x00000003000085a7 */ /* 0x000ea400080010ff */
[----:B--2---:R-:W-:Y:S05]  /*92d0*/  @!P0 BRA `(.L_x_145) ;  /* 0xfffffffc00f08947 */ /* 0x004fea000383ffff */
[----:B------:R-:W-:Y:S05]  /*92e0*/  BRA `(.L_x_146) ;  /* 0xffffff9400a07947 */ /* 0x000fea000383ffff */
.L_x_45:
[----:B----4-:R-:W-:-:S07]  /*92f0*/  MOV R0, UR5 ;  /* 0x0000000500007c02 */ /* 0x010fce0008000f00 */
.L_x_147:
[----:B-1----:R1:W2:Y:S02]  /*9300*/  SYNCS.PHASECHK.TRANS64.TRYWAIT P0, [R0+URZ], R3 ;  /* 0x00000003000075a7 */ /* 0x0022a400080011ff */
[----:B--2---:R-:W-:Y:S05]  /*9310*/  @!P0 NANOSLEEP.SYNCS 0x989680 ;  /* 0x009896800000895d */ /* 0x004fea0003900000 */
[----:B------:R-:W2:Y:S02]  /*9320*/  @!P0 SYNCS.PHASECHK.TRANS64 P0, [R0+URZ], R3 ;  /* 0x00000003000085a7 */ /* 0x000ea400080010ff */
[----:B--2---:R-:W-:Y:S05]  /*9330*/  @!P0 BRA `(.L_x_147) ;  /* 0xfffffffc00f08947 */ /* 0x004fea000383ffff */
[----:B------:R-:W-:Y:S05]  /*9340*/  BRA `(.L_x_148) ;  /* 0xffffff9400ac7947 */ /* 0x000fea000383ffff */
.L_x_46:
[----:B----4-:R-:W-:-:S07]  /*9350*/  MOV R0, UR5 ;  /* 0x0000000500007c02 */ /* 0x010fce0008000f00 */
.L_x_149:
[----:B-1----:R1:W2:Y:S02]  /*9360*/  SYNCS.PHASECHK.TRANS64.TRYWAIT P0, [R0+URZ], R3 ;  /* 0x00000003000075a7 */ /* 0x0022a400080011ff */
[----:B--2---:R-:W-:Y:S05]  /*9370*/  @!P0 NANOSLEEP.SYNCS 0x989680 ;  /* 0x009896800000895d */ /* 0x004fea0003900000 */
[----:B------:R-:W2:Y:S02]  /*9380*/  @!P0 SYNCS.PHASECHK.TRANS64 P0, [R0+URZ], R3 ;  /* 0x00000003000085a7 */ /* 0x000ea400080010ff */
[----:B--2---:R-:W-:Y:S05]  /*9390*/  @!P0 BRA `(.L_x_149) ;  /* 0xfffffffc00f08947 */ /* 0x004fea000383ffff */
[----:B------:R-:W-:Y:S05]  /*93a0*/  BRA `(.L_x_150) ;  /* 0xffffff9400b87947 */ /* 0x000fea000383ffff */
.L_x_47:
[----:B----4-:R-:W-:-:S07]  /*93b0*/  MOV R0, UR5 ;  /* 0x0000000500007c02 */ /* 0x010fce0008000f00 */
.L_x_151:
[----:B-1----:R1:W2:Y:S02]  /*93c0*/  SYNCS.PHASECHK.TRANS64.TRYWAIT P0, [R0+URZ], R3 ;  /* 0x00000003000075a7 */ /* 0x0022a400080011ff */
[----:B--2---:R-:W-:Y:S05]  /*93d0*/  @!P0 NANOSLEEP.SYNCS 0x989680 ;  /* 0x009896800000895d */ /* 0x004fea0003900000 */
[----:B------:R-:W2:Y:S02]  /*93e0*/  @!P0 SYNCS.PHASECHK.TRANS64 P0, [R0+URZ], R3 ;  /* 0x00000003000085a7 */ /* 0x000ea400080010ff */
[----:B--2---:R-:W-:Y:S05]  /*93f0*/  @!P0 BRA `(.L_x_151) ;  /* 0xfffffffc00f08947 */ /* 0x004fea000383ffff */
[----:B------:R-:W-:Y:S05]  /*9400*/  BRA `(.L_x_152) ;  /* 0xffffff9400c47947 */ /* 0x000fea000383ffff */
.L_x_48:
[----:B----4-:R-:W-:-:S07]  /*9410*/  MOV R0, UR5 ;  /* 0x0000000500007c02 */ /* 0x010fce0008000f00 */
.L_x_153:
[----:B-1----:R1:W2:Y:S02]  /*9420*/  SYNCS.PHASECHK.TRANS64.TRYWAIT P0, [R0+URZ], R3 ;  /* 0x00000003000075a7 */ /* 0x0022a400080011ff */
[----:B--2---:R-:W-:Y:S05]  /*9430*/  @!P0 NANOSLEEP.SYNCS 0x989680 ;  /* 0x009896800000895d */ /* 0x004fea0003900000 */
[----:B------:R-:W2:Y:S02]  /*9440*/  @!P0 SYNCS.PHASECHK.TRANS64 P0, [R0+URZ], R3 ;  /* 0x00000003000085a7 */ /* 0x000ea400080010ff */
[----:B--2---:R-:W-:Y:S05]  /*9450*/  @!P0 BRA `(.L_x_153) ;  /* 0xfffffffc00f08947 */ /* 0x004fea000383ffff */
[----:B------:R-:W-:Y:S05]  /*9460*/  BRA `(.L_x_154) ;  /* 0xffffff9400d07947 */ /* 0x000fea000383ffff */
.L_x_49:
[----:B----4-:R-:W-:-:S07]  /*9470*/  MOV R0, UR5 ;  /* 0x0000000500007c02 */ /* 0x010fce0008000f00 */
.L_x_155:
[----:B-1----:R1:W2:Y:S02]  /*9480*/  SYNCS.PHASECHK.TRANS64.TRYWAIT P0, [R0+URZ], R3 ;  /* 0x00000003000075a7 */ /* 0x0022a400080011ff */
[----:B--2---:R-:W-:Y:S05]  /*9490*/  @!P0 NANOSLEEP.SYNCS 0x989680 ;  /* 0x009896800000895d */ /* 0x004fea0003900000 */
[----:B------:R-:W2:Y:S02]  /*94a0*/  @!P0 SYNCS.PHASECHK.TRANS64 P0, [R0+URZ], R3 ;  /* 0x00000003000085a7 */ /* 0x000ea400080010ff */
[----:B--2---:R-:W-:Y:S05]  /*94b0*/  @!P0 BRA `(.L_x_155) ;  /* 0xfffffffc00f08947 */ /* 0x004fea000383ffff */
[----:B------:R-:W-:Y:S05]  /*94c0*/  BRA `(.L_x_156) ;  /* 0xffffff9400dc7947 */ /* 0x000fea000383ffff */
.L_x_50:
[----:B----4-:R-:W-:-:S07]  /*94d0*/  MOV R0, UR5 ;  /* 0x0000000500007c02 */ /* 0x010fce0008000f00 */
.L_x_157:
[----:B-1----:R1:W2:Y:S02]  /*94e0*/  SYNCS.PHASECHK.TRANS64.TRYWAIT P0, [R0+URZ], R3 ;  /* 0x00000003000075a7 */ /* 0x0022a400080011ff */
[----:B--2---:R-:W-:Y:S05]  /*94f0*/  @!P0 NANOSLEEP.SYNCS 0x989680 ;  /* 0x009896800000895d */ /* 0x004fea0003900000 */
[----:B------:R-:W2:Y:S02]  /*9500*/  @!P0 SYNCS.PHASECHK.TRANS64 P0, [R0+URZ], R3 ;  /* 0x00000003000085a7 */ /* 0x000ea400080010ff */
[----:B--2---:R-:W-:Y:S05]  /*9510*/  @!P0 BRA `(.L_x_157) ;  /* 0xfffffffc00f08947 */ /* 0x004fea000383ffff */
[----:B------:R-:W-:Y:S05]  /*9520*/  BRA `(.L_x_158) ;  /* 0xffffff9400e87947 */ /* 0x000fea000383ffff */
.L_x_51:
[----:B----4-:R-:W-:-:S07]  /*9530*/  MOV R0, UR5 ;  /* 0x0000000500007c02 */ /* 0x010fce0008000f00 */
.L_x_159:
[----:B-1----:R1:W2:Y:S02]  /*9540*/  SYNCS.PHASECHK.TRANS64.TRYWAIT P0, [R0+URZ], R3 ;  /* 0x00000003000075a7 */ /* 0x0022a400080011ff */
[----:B--2---:R-:W-:Y:S05]  /*9550*/  @!P0 NANOSLEEP.SYNCS 0x989680 ;  /* 0x009896800000895d */ /* 0x004fea0003900000 */
[----:B------:R-:W2:Y:S02]  /*9560*/  @!P0 SYNCS.PHASECHK.TRANS64 P0, [R0+URZ], R3 ;  /* 0x00000003000085a7 */ /* 0x000ea400080010ff */
[----:B--2---:R-:W-:Y:S05]  /*9570*/  @!P0 BRA `(.L_x_159) ;  /* 0xfffffffc00f08947 */ /* 0x004fea000383ffff */
[----:B------:R-:W-:Y:S05]  /*9580*/  BRA `(.L_x_160) ;  /* 0xffffff9400f47947 */ /* 0x000fea000383ffff */
.L_x_52:
[----:B----4-:R-:W-:-:S07]  /*9590*/  MOV R0, UR5 ;  /* 0x0000000500007c02 */ /* 0x010fce0008000f00 */
.L_x_161:
[----:B-1----:R1:W2:Y:S02]  /*95a0*/  SYNCS.PHASECHK.TRANS64.TRYWAIT P0, [R0+URZ], R3 ;  /* 0x00000003000075a7 */ /* 0x0022a400080011ff */
[----:B--2---:R-:W-:Y:S05]  /*95b0*/  @!P0 NANOSLEEP.SYNCS 0x989680 ;  /* 0x009896800000895d */ /* 0x004fea0003900000 */
[----:B------:R-:W2:Y:S02]  /*95c0*/  @!P0 SYNCS.PHASECHK.TRANS64 P0, [R0+URZ], R3 ;  /* 0x00000003000085a7 */ /* 0x000ea400080010ff */
[----:B--2---:R-:W-:Y:S05]  /*95d0*/  @!P0 BRA `(.L_x_161) ;  /* 0xfffffffc00f08947 */ /* 0x004fea000383ffff */
[----:B------:R-:W-:Y:S05]  /*95e0*/  BRA `(.L_x_162) ;  /* 0xffffff9800007947 */ /* 0x000fea000383ffff */
.L_x_53:
[----:B----4-:R-:W-:-:S07]  /*95f0*/  MOV R0, UR5 ;  /* 0x0000000500007c02 */ /* 0x010fce0008000f00 */
.L_x_163:
[----:B-1----:R1:W2:Y:S02]  /*9600*/  SYNCS.PHASECHK.TRANS64.TRYWAIT P0, [R0+URZ], R3 ;  /* 0x00000003000075a7 */ /* 0x0022a400080011ff */
[----:B--2---:R-:W-:Y:S05]  /*9610*/  @!P0 NANOSLEEP.SYNCS 0x989680 ;  /* 0x009896800000895d */ /* 0x004fea0003900000 */
[----:B------:R-:W2:Y:S02]  /*9620*/  @!P0 SYNCS.PHASECHK.TRANS64 P0, [R0+URZ], R3 ;  /* 0x00000003000085a7 */ /* 0x000ea400080010ff */
[----:B--2---:R-:W-:Y:S05]  /*9630*/  @!P0 BRA `(.L_x_163) ;  /* 0xfffffffc00f08947 */ /* 0x004fea000383ffff */
[----:B------:R-:W-:Y:S05]  /*9640*/  BRA `(.L_x_164) ;  /* 0xffffff98000c7947 */ /* 0x000fea000383ffff */
.L_x_54:
[----:B----4-:R-:W-:-:S07]  /*9650*/  MOV R0, UR5 ;  /* 0x0000000500007c02 */ /* 0x010fce0008000f00 */
.L_x_165:
[----:B-1----:R1:W2:Y:S02]  /*9660*/  SYNCS.PHASECHK.TRANS64.TRYWAIT P0, [R0+URZ], R3 ;  /* 0x00000003000075a7 */ /* 0x0022a400080011ff */
[----:B--2---:R-:W-:Y:S05]  /*9670*/  @!P0 NANOSLEEP.SYNCS 0x989680 ;  /* 0x009896800000895d */ /* 0x004fea0003900000 */
[----:B------:R-:W2:Y:S02]  /*9680*/  @!P0 SYNCS.PHASECHK.TRANS64 P0, [R0+URZ], R3 ;  /* 0x00000003000085a7 */ /* 0x000ea400080010ff */
[----:B--2---:R-:W-:Y:S05]  /*9690*/  @!P0 BRA `(.L_x_165) ;  /* 0xfffffffc00f08947 */ /* 0x004fea000383ffff */
[----:B------:R-:W-:Y:S05]  /*96a0*/  BRA `(.L_x_166) ;  /* 0xffffff9800187947 */ /* 0x000fea000383ffff */
.L_x_55:
[----:B----4-:R-:W-:-:S07]  /*96b0*/  MOV R0, UR5 ;  /* 0x0000000500007c02 */ /* 0x010fce0008000f00 */
.L_x_167:
[----:B-1----:R1:W2:Y:S02]  /*96c0*/  SYNCS.PHASECHK.TRANS64.TRYWAIT P0, [R0+URZ], R3 ;  /* 0x00000003000075a7 */ /* 0x0022a400080011ff */
[----:B--2---:R-:W-:Y:S05]  /*96d0*/  @!P0 NANOSLEEP.SYNCS 0x989680 ;  /* 0x009896800000895d */ /* 0x004fea0003900000 */
[----:B------:R-:W2:Y:S02]  /*96e0*/  @!P0 SYNCS.PHASECHK.TRANS64 P0, [R0+URZ], R3 ;  /* 0x00000003000085a7 */ /* 0x000ea400080010ff */
[----:B--2---:R-:W-:Y:S05]  /*96f0*/  @!P0 BRA `(.L_x_167) ;  /* 0xfffffffc00f08947 */ /* 0x004fea000383ffff */
[----:B------:R-:W-:Y:S05]  /*9700*/  BRA `(.L_x_168) ;  /* 0xffffff9800247947 */ /* 0x000fea000383ffff */
.L_x_56:
[----:B----4-:R-:W-:-:S07]  /*9710*/  MOV R0, UR5 ;  /* 0x0000000500007c02 */ /* 0x010fce0008000f00 */
.L_x_169:
[----:B-1----:R1:W2:Y:S02]  /*9720*/  SYNCS.PHASECHK.TRANS64.TRYWAIT P0, [R0+URZ], R3 ;  /* 0x00000003000075a7 */ /* 0x0022a400080011ff */
[----:B--2---:R-:W-:Y:S05]  /*9730*/  @!P0 NANOSLEEP.SYNCS 0x989680 ;  /* 0x009896800000895d */ /* 0x004fea0003900000 */
[----:B------:R-:W2:Y:S02]  /*9740*/  @!P0 SYNCS.PHASECHK.TRANS64 P0, [R0+URZ], R3 ;  /* 0x00000003000085a7 */ /* 0x000ea400080010ff */
[----:B--2---:R-:W-:Y:S05]  /*9750*/  @!P0 BRA `(.L_x_169) ;  /* 0xfffffffc00f08947 */ /* 0x004fea000383ffff */
[----:B------:R-:W-:Y:S05]  /*9760*/  BRA `(.L_x_170) ;  /* 0xffffff9800307947 */ /* 0x000fea000383ffff */
.L_x_57:
[----:B----4-:R-:W-:-:S07]  /*9770*/  MOV R0, UR5 ;  /* 0x0000000500007c02 */ /* 0x010fce0008000f00 */
.L_x_171:
[----:B-1----:R1:W2:Y:S02]  /*9780*/  SYNCS.PHASECHK.TRANS64.TRYWAIT P0, [R0+URZ], R3 ;  /* 0x00000003000075a7 */ /* 0x0022a400080011ff */
[----:B--2---:R-:W-:Y:S05]  /*9790*/  @!P0 NANOSLEEP.SYNCS 0x989680 ;  /* 0x009896800000895d */ /* 0x004fea0003900000 */
[----:B------:R-:W2:Y:S02]  /*97a0*/  @!P0 SYNCS.PHASECHK.TRANS64 P0, [R0+URZ], R3 ;  /* 0x00000003000085a7 */ /* 0x000ea400080010ff */
[----:B--2---:R-:W-:Y:S05]  /*97b0*/  @!P0 BRA `(.L_x_171) ;  /* 0xfffffffc00f08947 */ /* 0x004fea000383ffff */
[----:B------:R-:W-:Y:S05]  /*97c0*/  BRA `(.L_x_172) ;  /* 0xffffff98003c7947 */ /* 0x000fea000383ffff */
.L_x_58:
[----:B----4-:R-:W-:-:S07]  /*97d0*/  MOV R0, UR5 ;  /* 0x0000000500007c02 */ /* 0x010fce0008000f00 */
.L_x_173:
[----:B-1----:R1:W2:Y:S02]  /*97e0*/  SYNCS.PHASECHK.TRANS64.TRYWAIT P0, [R0+URZ], R3 ;  /* 0x00000003000075a7 */ /* 0x0022a400080011ff */
[----:B--2---:R-:W-:Y:S05]  /*97f0*/  @!P0 NANOSLEEP.SYNCS 0x989680 ;  /* 0x009896800000895d */ /* 0x004fea0003900000 */
[----:B------:R-:W2:Y:S02]  /*9800*/  @!P0 SYNCS.PHASECHK.TRANS64 P0, [R0+URZ], R3 ;  /* 0x00000003000085a7 */ /* 0x000ea400080010ff */
[----:B--2---:R-:W-:Y:S05]  /*9810*/  @!P0 BRA `(.L_x_173) ;  /* 0xfffffffc00f08947 */ /* 0x004fea000383ffff */
[----:B------:R-:W-:Y:S05]  /*9820*/  BRA `(.L_x_174) ;  /* 0xffffff9800487947 */ /* 0x000fea000383ffff */
.L_x_59:
[----:B----4-:R-:W-:-:S07]  /*9830*/  MOV R0, UR5 ;  /* 0x0000000500007c02 */ /* 0x010fce0008000f00 */
.L_x_175:
[----:B-1----:R1:W2:Y:S02]  /*9840*/  SYNCS.PHASECHK.TRANS64.TRYWAIT P0, [R0+URZ], R3 ;  /* 0x00000003000075a7 */ /* 0x0022a400080011ff */
[----:B--2---:R-:W-:Y:S05]  /*9850*/  @!P0 NANOSLEEP.SYNCS 0x989680 ;  /* 0x009896800000895d */ /* 0x004fea0003900000 */
[----:B------:R-:W2:Y:S02]  /*9860*/  @!P0 SYNCS.PHASECHK.TRANS64 P0, [R0+URZ], R3 ;  /* 0x00000003000085a7 */ /* 0x000ea400080010ff */
[----:B--2---:R-:W-:Y:S05]  /*9870*/  @!P0 BRA `(.L_x_175) ;  /* 0xfffffffc00f08947 */ /* 0x004fea000383ffff */
[----:B------:R-:W-:Y:S05]  /*9880*/  BRA `(.L_x_176) ;  /* 0xffffff9800547947 */ /* 0x000fea000383ffff */
.L_x_62:
[----:B-1----:R1:W2:Y:S02]  /*9890*/  SYNCS.PHASECHK.TRANS64.TRYWAIT P0, [R0+URZ+0x210], R5 ;  /* 0x00021005000075a7 */ /* 0x0022a400080011ff */
[----:B--2---:R-:W-:Y:S05]  /*98a0*/  @!P0 NANOSLEEP.SYNCS 0x989680 ;  /* 0x009896800000895d */ /* 0x004fea0003900000 */
[----:B------:R-:W2:Y:S02]  /*98b0*/  @!P0 SYNCS.PHASECHK.TRANS64 P0, [R0+URZ+0x210], R5 ;  /* 0x00021005000085a7 */ /* 0x000ea400080010ff */
[----:B--2---:R-:W-:Y:S05]  /*98c0*/  @!P0 BRA `(.L_x_62) ;  /* 0xfffffffc00f08947 */ /* 0x004fea000383ffff */
[----:B------:R-:W-:Y:S05]  /*98d0*/  BRA `(.L_x_177) ;  /* 0xffffff9800b07947 */ /* 0x000fea000383ffff */
.L_x_63:
[----:B------:R-:W-:-:S07]  /*98e0*/  MOV R0, UR5 ;  /* 0x0000000500007c02 */ /* 0x000fce0008000f00 */
.L_x_178:
[----:B-1----:R1:W2:Y:S02]  /*98f0*/  SYNCS.PHASECHK.TRANS64.TRYWAIT P0, [R0+URZ+0x1c0], R5 ;  /* 0x0001c005000075a7 */ /* 0x0022a400080011ff */
[----:B--2---:R-:W-:Y:S05]  /*9900*/  @!P0 NANOSLEEP.SYNCS 0x989680 ;  /* 0x009896800000895d */ /* 0x004fea0003900000 */
[----:B------:R-:W2:Y:S02]  /*9910*/  @!P0 SYNCS.PHASECHK.TRANS64 P0, [R0+URZ+0x1c0], R5 ;  /* 0x0001c005000085a7 */ /* 0x000ea400080010ff */
[----:B--2---:R-:W-:Y:S05]  /*9920*/  @!P0 BRA `(.L_x_178) ;  /* 0xfffffffc00f08947 */ /* 0x004fea000383ffff */
[----:B------:R-:W-:Y:S05]  /*9930*/  BRA `(.L_x_179) ;  /* 0xffffff9800c07947 */ /* 0x000fea000383ffff */
.L_x_64:
[----:B-1----:R1:W2:Y:S02]  /*9940*/  SYNCS.PHASECHK.TRANS64.TRYWAIT P1, [R0+URZ+0x1b0], R5 ;  /* 0x0001b005000075a7 */ /* 0x0022a400080211ff */
[----:B--2---:R-:W-:Y:S05]  /*9950*/  @!P1 NANOSLEEP.SYNCS 0x989680 ;  /* 0x009896800000995d */ /* 0x004fea0003900000 */
[----:B------:R-:W2:Y:S02]  /*9960*/  @!P1 SYNCS.PHASECHK.TRANS64 P1, [R0+URZ+0x1b0], R5 ;  /* 0x0001b005000095a7 */ /* 0x000ea400080210ff */
[----:B--2---:R-:W-:Y:S05]  /*9970*/  @!P1 BRA `(.L_x_64) ;  /* 0xfffffffc00f09947 */ /* 0x004fea000383ffff */
[----:B------:R-:W-:Y:S05]  /*9980*/  BRA `(.L_x_180) ;  /* 0xffffff9800f07947 */ /* 0x000fea000383ffff */
.L_x_67:
[----:B------:R-:W-:-:S07]  /*9990*/  MOV R0, UR5 ;  /* 0x0000000500007c02 */ /* 0x000fce0008000f00 */
.L_x_181:
[----:B-1----:R1:W2:Y:S02]  /*99a0*/  SYNCS.PHASECHK.TRANS64.TRYWAIT P0, [R0+URZ+0x1c0], R3 ;  /* 0x0001c003000075a7 */ /* 0x0022a400080011ff */
[----:B--2---:R-:W-:Y:S05]  /*99b0*/  @!P0 NANOSLEEP.SYNCS 0x989680 ;  /* 0x009896800000895d */ /* 0x004fea0003900000 */
[----:B------:R-:W2:Y:S02]  /*99c0*/  @!P0 SYNCS.PHASECHK.TRANS64 P0, [R0+URZ+0x1c0], R3 ;  /* 0x0001c003000085a7 */ /* 0x000ea400080010ff */
[----:B--2---:R-:W-:Y:S05]  /*99d0*/  @!P0 BRA `(.L_x_181) ;  /* 0xfffffffc00f08947 */ /* 0x004fea000383ffff */
[----:B------:R-:W-:Y:S05]  /*99e0*/  BRA `(.L_x_66) ;  /* 0xffffff9c00447947 */ /* 0x000fea000383ffff */
.L_x_74:
[----:B-1----:R1:W2:Y:S02]  /*99f0*/  SYNCS.PHASECHK.TRANS64.TRYWAIT P1, [R0+URZ+0x1b0], R5 ;  /* 0x0001b005000075a7 */ /* 0x0022a400080211ff */
[----:B--2---:R-:W-:Y:S05]  /*9a00*/  @!P1 NANOSLEEP.SYNCS 0x989680 ;  /* 0x009896800000995d */ /* 0x004fea0003900000 */
[----:B------:R-:W2:Y:S02]  /*9a10*/  @!P1 SYNCS.PHASECHK.TRANS64 P1, [R0+URZ+0x1b0], R5 ;  /* 0x0001b005000095a7 */ /* 0x000ea400080210ff */
[----:B--2---:R-:W-:Y:S05]  /*9a20*/  @!P1 BRA `(.L_x_74) ;  /* 0xfffffffc00f09947 */ /* 0x004fea000383ffff */
[----:B------:R-:W-:Y:S05]  /*9a30*/  BRA `(.L_x_182) ;  /* 0xffffffa0009c7947 */ /* 0x000fea000383ffff */
.L_x_75:
[----:B------:R-:W-:-:S07]  /*9a40*/  MOV R3, UR9 ;  /* 0x0000000900037c02 */ /* 0x000fce0008000f00 */
.L_x_183:
[----:B-1----:R1:W2:Y:S02]  /*9a50*/  SYNCS.PHASECHK.TRANS64.TRYWAIT P0, [R3+URZ+0x1f0], R0 ;  /* 0x0001f000030075a7 */ /* 0x0022a400080011ff */
[----:B--2---:R-:W-:Y:S05]  /*9a60*/  @!P0 NANOSLEEP.SYNCS 0x989680 ;  /* 0x009896800000895d */ /* 0x004fea0003900000 */
[----:B------:R-:W2:Y:S02]  /*9a70*/  @!P0 SYNCS.PHASECHK.TRANS64 P0, [R3+URZ+0x1f0], R0 ;  /* 0x0001f000030085a7 */ /* 0x000ea400080010ff */
[----:B--2---:R-:W-:Y:S05]  /*9a80*/  @!P0 BRA `(.L_x_183) ;  /* 0xfffffffc00f08947 */ /* 0x004fea000383ffff */
[----:B------:R-:W-:Y:S05]  /*9a90*/  BRA `(.L_x_184) ;  /* 0xffffffa000d07947 */ /* 0x000fea000383ffff */
.L_x_78:
[----:B------:R-:W-:Y:S07]  /*9aa0*/  MOV R0, UR7 ;  /* 0x0000000700007c02 */ /* 0x000fee0008000f00 */
.L_x_185:
[----:B-1----:R1:W2:Y:S02]  /*9ab0*/  SYNCS.PHASECHK.TRANS64.TRYWAIT P0, [R0+URZ], R3 ;  /* 0x00000003000075a7 */ /* 0x0022a400080011ff */
[----:B--2---:R-:W-:Y:S05]  /*9ac0*/  @!P0 NANOSLEEP.SYNCS 0x989680 ;  /* 0x009896800000895d */ /* 0x004fea0003900000 */
[----:B------:R-:W2:Y:S02]  /*9ad0*/  @!P0 SYNCS.PHASECHK.TRANS64 P0, [R0+URZ], R3 ;  /* 0x00000003000085a7 */ /* 0x000ea400080010ff */
[----:B--2---:R-:W-:Y:S05]  /*9ae0*/  @!P0 BRA `(.L_x_185) ;  /* 0xfffffffc00f08947 */ /* 0x004fea000383ffff */
[----:B------:R-:W-:Y:S05]  /*9af0*/  BRA `(.L_x_77) ;  /* 0xffffffa000f07947 */ /* 0x000fea000383ffff */
.L_x_81:
[----:B------:R-:W-:-:S07]  /*9b00*/  MOV R0, UR5 ;  /* 0x0000000500007c02 */ /* 0x000fce0008000f00 */
.L_x_186:
[----:B--2---:R2:W3:Y:S02]  /*9b10*/  SYNCS.PHASECHK.TRANS64.TRYWAIT P0, [R0+URZ], R3 ;  /* 0x00000003000075a7 */ /* 0x0044e400080011ff */
[----:B---3--:R-:W-:Y:S05]  /*9b20*/  @!P0 NANOSLEEP.SYNCS 0x989680 ;  /* 0x009896800000895d */ /* 0x008fea0003900000 */
[----:B------:R-:W3:Y:S02]  /*9b30*/  @!P0 SYNCS.PHASECHK.TRANS64 P0, [R0+URZ], R3 ;  /* 0x00000003000085a7 */ /* 0x000ee400080010ff */
[----:B---3--:R-:W-:Y:S05]  /*9b40*/  @!P0 BRA `(.L_x_186) ;  /* 0xfffffffc00f08947 */ /* 0x008fea000383ffff */
[----:B------:R-:W-:Y:S05]  /*9b50*/  BRA `(.L_x_187) ;  /* 0xffffffa400907947 */ /* 0x000fea000383ffff */
.L_x_82:
[----:B------:R-:W-:-:S07]  /*9b60*/  MOV R0, UR5 ;  /* 0x0000000500007c02 */ /* 0x000fce0008000f00 */
.L_x_188:
[----:B--2---:R2:W3:Y:S02]  /*9b70*/  SYNCS.PHASECHK.TRANS64.TRYWAIT P0, [R0+URZ], R3 ;  /* 0x00000003000075a7 */ /* 0x0044e400080011ff */
[----:B---3--:R-:W-:Y:S05]  /*9b80*/  @!P0 NANOSLEEP.SYNCS 0x989680 ;  /* 0x009896800000895d */ /* 0x008fea0003900000 */
[----:B------:R-:W3:Y:S02]  /*9b90*/  @!P0 SYNCS.PHASECHK.TRANS64 P0, [R0+URZ], R3 ;  /* 0x00000003000085a7 */ /* 0x000ee400080010ff */
[----:B---3--:R-:W-:Y:S05]  /*9ba0*/  @!P0 BRA `(.L_x_188) ;  /* 0xfffffffc00f08947 */ /* 0x008fea000383ffff */
[----:B------:R-:W-:Y:S05]  /*9bb0*/  BRA `(.L_x_189) ;  /* 0xffffffa4009c7947 */ /* 0x000fea000383ffff */
.L_x_83:
[----:B------:R-:W-:-:S07]  /*9bc0*/  MOV R0, UR5 ;  /* 0x0000000500007c02 */ /* 0x000fce0008000f00 */
.L_x_190:
[----:B--2---:R2:W3:Y:S02]  /*9bd0*/  SYNCS.PHASECHK.TRANS64.TRYWAIT P0, [R0+URZ], R3 ;  /* 0x00000003000075a7 */ /* 0x0044e400080011ff */
[----:B---3--:R-:W-:Y:S05]  /*9be0*/  @!P0 NANOSLEEP.SYNCS 0x989680 ;  /* 0x009896800000895d */ /* 0x008fea0003900000 */
[----:B------:R-:W3:Y:S02]  /*9bf0*/  @!P0 SYNCS.PHASECHK.TRANS64 P0, [R0+URZ], R3 ;  /* 0x00000003000085a7 */ /* 0x000ee400080010ff */
[----:B---3--:R-:W-:Y:S05]  /*9c00*/  @!P0 BRA `(.L_x_190) ;  /* 0xfffffffc00f08947 */ /* 0x008fea000383ffff */
[----:B------:R-:W-:Y:S05]  /*9c10*/  BRA `(.L_x_191) ;  /* 0xffffffa400a87947 */ /* 0x000fea000383ffff */
.L_x_84:
[----:B------:R-:W-:-:S07]  /*9c20*/  MOV R0, UR7 ;  /* 0x0000000700007c02 */ /* 0x000fce0008000f00 */
.L_x_192:
[----:B--2---:R2:W3:Y:S02]  /*9c30*/  SYNCS.PHASECHK.TRANS64.TRYWAIT P0, [R0+URZ], R3 ;  /* 0x00000003000075a7 */ /* 0x0044e400080011ff */
[----:B---3--:R-:W-:Y:S05]  /*9c40*/  @!P0 NANOSLEEP.SYNCS 0x989680 ;  /* 0x009896800000895d */ /* 0x008fea0003900000 */
[----:B------:R-:W3:Y:S02]  /*9c50*/  @!P0 SYNCS.PHASECHK.TRANS64 P0, [R0+URZ], R3 ;  /* 0x00000003000085a7 */ /* 0x000ee400080010ff */
[----:B---3--:R-:W-:Y:S05]  /*9c60*/  @!P0 BRA `(.L_x_192) ;  /* 0xfffffffc00f08947 */ /* 0x008fea000383ffff */
[----:B------:R-:W-:Y:S05]  /*9c70*/  BRA `(.L_x_193) ;  /* 0xffffffa400b47947 */ /* 0x000fea000383ffff */
.L_x_89:
[----:B--2---:R2:W3:Y:S02]  /*9c80*/  SYNCS.PHASECHK.TRANS64.TRYWAIT P0, [R0+URZ+0x1b0], R3 ;  /* 0x0001b003000075a7 */ /* 0x0044e400080011ff */
[----:B---3--:R-:W-:Y:S05]  /*9c90*/  @!P0 NANOSLEEP.SYNCS 0x989680 ;  /* 0x009896800000895d */ /* 0x008fea0003900000 */
[----:B------:R-:W3:Y:S02]  /*9ca0*/  @!P0 SYNCS.PHASECHK.TRANS64 P0, [R0+URZ+0x1b0], R3 ;  /* 0x0001b003000085a7 */ /* 0x000ee400080010ff */
[----:B---3--:R-:W-:Y:S05]  /*9cb0*/  @!P0 BRA `(.L_x_89) ;  /* 0xfffffffc00f08947 */ /* 0x008fea000383ffff */
[----:B------:R-:W-:Y:S05]  /*9cc0*/  BRA `(.L_x_194) ;  /* 0xffffffa800b87947 */ /* 0x000fea000383ffff */
.L_x_92:
[----:B------:R-:W-:Y:S07]  /*9cd0*/  MOV R0, UR7 ;  /* 0x0000000700007c02 */ /* 0x000fee0008000f00 */
.L_x_195:
[----:B--2---:R2:W3:Y:S02]  /*9ce0*/  SYNCS.PHASECHK.TRANS64.TRYWAIT P0, [R0+URZ+0x1a8], R3 ;  /* 0x0001a803000075a7 */ /* 0x0044e400080011ff */
[----:B---3--:R-:W-:Y:S05]  /*9cf0*/  @!P0 NANOSLEEP.SYNCS 0x989680 ;  /* 0x009896800000895d */ /* 0x008fea0003900000 */
[----:B------:R-:W3:Y:S02]  /*9d00*/  @!P0 SYNCS.PHASECHK.TRANS64 P0, [R0+URZ+0x1a8], R3 ;  /* 0x0001a803000085a7 */ /* 0x000ee400080010ff */
[----:B---3--:R-:W-:Y:S05]  /*9d10*/  @!P0 BRA `(.L_x_195) ;  /* 0xfffffffc00f08947 */ /* 0x008fea000383ffff */
[----:B------:R-:W-:Y:S05]  /*9d20*/  BRA `(.L_x_91) ;  /* 0xffffffac00987947 */ /* 0x000fea000383ffff */
.L_x_95:
[----:B--2---:R-:W-:Y:S07]  /*9d30*/  MOV R3, UR7 ;  /* 0x0000000700037c02 */ /* 0x004fee0008000f00 */
.L_x_196:
[----:B-1----:R1:W2:Y:S02]  /*9d40*/  SYNCS.PHASECHK.TRANS64.TRYWAIT P0, [R3+URZ+0x190], R12 ;  /* 0x0001900c030075a7 */ /* 0x0022a400080011ff */
[----:B--2---:R-:W-:Y:S05]  /*9d50*/  @!P0 NANOSLEEP.SYNCS 0x989680 ;  /* 0x009896800000895d */ /* 0x004fea0003900000 */
[----:B------:R-:W2:Y:S02]  /*9d60*/  @!P0 SYNCS.PHASECHK.TRANS64 P0, [R3+URZ+0x190], R12 ;  /* 0x0001900c030085a7 */ /* 0x000ea400080010ff */
[----:B--2---:R-:W-:Y:S05]  /*9d70*/  @!P0 BRA `(.L_x_196) ;  /* 0xfffffffc00f08947 */ /* 0x004fea000383ffff */
[----:B------:R-:W-:Y:S05]  /*9d80*/  BRA `(.L_x_197) ;  /* 0xffffffb000107947 */ /* 0x000fea000383ffff */
.L_x_96:
[----:B------:R-:W-:Y:S07]  /*9d90*/  MOV R3, UR7 ;  /* 0x0000000700037c02 */ /* 0x000fee0008000f00 */
.L_x_198:
[----:B-1----:R1:W2:Y:S02]  /*9da0*/  SYNCS.PHASECHK.TRANS64.TRYWAIT P0, [R3+URZ+0x198], R12 ;  /* 0x0001980c030075a7 */ /* 0x0022a400080011ff */
[----:B--2---:R-:W-:Y:S05]  /*9db0*/  @!P0 NANOSLEEP.SYNCS 0x989680 ;  /* 0x009896800000895d */ /* 0x004fea0003900000 */
[----:B------:R-:W2:Y:S02]  /*9dc0*/  @!P0 SYNCS.PHASECHK.TRANS64 P0, [R3+URZ+0x198], R12 ;  /* 0x0001980c030085a7 */ /* 0x000ea400080010ff */
[----:B--2---:R-:W-:Y:S05]  /*9dd0*/  @!P0 BRA `(.L_x_198) ;  /* 0xfffffffc00f08947 */ /* 0x004fea000383ffff */
[----:B------:R-:W-:Y:S05]  /*9de0*/  BRA `(.L_x_199) ;  /* 0xffffffb000907947 */ /* 0x000fea000383ffff */
.L_x_98:
[----:B------:R-:W-:-:S07]  /*9df0*/  MOV R0, UR7 ;  /* 0x0000000700007c02 */ /* 0x000fce0008000f00 */
.L_x_200:
[----:B-1----:R1:W3:Y:S02]  /*9e00*/  SYNCS.PHASECHK.TRANS64.TRYWAIT P0, [R0+URZ+0x190], R3 ;  /* 0x00019003000075a7 */ /* 0x0022e400080011ff */
[----:B---3--:R-:W-:Y:S05]  /*9e10*/  @!P0 NANOSLEEP.SYNCS 0x989680 ;  /* 0x009896800000895d */ /* 0x008fea0003900000 */
[----:B------:R-:W3:Y:S02]  /*9e20*/  @!P0 SYNCS.PHASECHK.TRANS64 P0, [R0+URZ+0x190], R3 ;  /* 0x00019003000085a7 */ /* 0x000ee400080010ff */
[----:B---3--:R-:W-:Y:S05]  /*9e30*/  @!P0 BRA `(.L_x_200) ;  /* 0xfffffffc00f08947 */ /* 0x008fea000383ffff */
[----:B------:R-:W-:Y:S05]  /*9e40*/  BRA `(.L_x_201) ;  /* 0xffffffb400007947 */ /* 0x000fea000383ffff */
.L_x_100:
[----:B--2---:R2:W4:Y:S02]  /*9e50*/  SYNCS.PHASECHK.TRANS64.TRYWAIT P0, [R0+URZ+0x1b0], R3 ;  /* 0x0001b003000075a7 */ /* 0x00452400080011ff */
[----:B----4-:R-:W-:Y:S05]  /*9e60*/  @!P0 NANOSLEEP.SYNCS 0x989680 ;  /* 0x009896800000895d */ /* 0x010fea0003900000 */
[----:B------:R-:W4:Y:S02]  /*9e70*/  @!P0 SYNCS.PHASECHK.TRANS64 P0, [R0+URZ+0x1b0], R3 ;  /* 0x0001b003000085a7 */ /* 0x000f2400080010ff */
[----:B----4-:R-:W-:Y:S05]  /*9e80*/  @!P0 BRA `(.L_x_100) ;  /* 0xfffffffc00f08947 */ /* 0x010fea000383ffff */
[----:B------:R-:W-:Y:S05]  /*9e90*/  BRA `(.L_x_202) ;  /* 0xffffffb400c87947 */ /* 0x000fea000383ffff */
.L_x_111:
[----:B-1----:R1:W3:Y:S02]  /*9ea0*/  SYNCS.PHASECHK.TRANS64.TRYWAIT P1, [R3+URZ+0x180], R0 ;  /* 0x00018000030075a7 */ /* 0x0022e400080211ff */
[----:B---3--:R-:W-:Y:S05]  /*9eb0*/  @!P1 NANOSLEEP.SYNCS 0x989680 ;  /* 0x009896800000995d */ /* 0x008fea0003900000 */
[----:B------:R-:W3:Y:S02]  /*9ec0*/  @!P1 SYNCS.PHASECHK.TRANS64 P1, [R3+URZ+0x180], R0 ;  /* 0x00018000030095a7 */ /* 0x000ee400080210ff */
[----:B---3--:R-:W-:Y:S05]  /*9ed0*/  @!P1 BRA `(.L_x_111) ;  /* 0xfffffffc00f09947 */ /* 0x008fea000383ffff */
[----:B------:R-:W-:Y:S05]  /*9ee0*/  BRA `(.L_x_110) ;  /* 0xffffffc000ec7947 */ /* 0x000fea000383ffff */
.L_x_113:
[----:B-1----:R1:W4:Y:S02]  /*9ef0*/  SYNCS.PHASECHK.TRANS64.TRYWAIT P0, [R207+URZ+0x1d0], R2 ;  /* 0x0001d002cf0075a7 */ /* 0x00232400080011ff */
[----:B----4-:R-:W-:Y:S05]  /*9f00*/  @!P0 NANOSLEEP.SYNCS 0x989680 ;  /* 0x009896800000895d */ /* 0x010fea0003900000 */
[----:B------:R-:W4:Y:S02]  /*9f10*/  @!P0 SYNCS.PHASECHK.TRANS64 P0, [R207+URZ+0x1d0], R2 ;  /* 0x0001d002cf0085a7 */ /* 0x000f2400080010ff */
[----:B----4-:R-:W-:Y:S05]  /*9f20*/  @!P0 BRA `(.L_x_113) ;  /* 0xfffffffc00f08947 */ /* 0x010fea000383ffff */
[----:B------:R-:W-:Y:S05]  /*9f30*/  BRA `(.L_x_112) ;  /* 0xffffffc400487947 */ /* 0x000fea000383ffff */
.L_x_122:
[----:B--2---:R2:W3:Y:S02]  /*9f40*/  SYNCS.PHASECHK.TRANS64.TRYWAIT P0, [R210+URZ+0x180], R3 ;  /* 0x00018003d20075a7 */ /* 0x0044e400080011ff */
[----:B---3--:R-:W-:Y:S05]  /*9f50*/  @!P0 NANOSLEEP.SYNCS 0x989680 ;  /* 0x009896800000895d */ /* 0x008fea0003900000 */
[----:B------:R-:W3:Y:S02]  /*9f60*/  @!P0 SYNCS.PHASECHK.TRANS64 P0, [R210+URZ+0x180], R3 ;  /* 0x00018003d20085a7 */ /* 0x000ee400080010ff */
[----:B---3--:R-:W-:Y:S05]  /*9f70*/  @!P0 BRA `(.L_x_122) ;  /* 0xfffffffc00f08947 */ /* 0x008fea000383ffff */
[----:B------:R-:W-:Y:S05]  /*9f80*/  BRA `(.L_x_121) ;  /* 0xffffffd800547947 */ /* 0x000fea000383ffff */
        .weak           $__internal_0_$__cuda_sm10x_tcgen05_guardrail_trap_col_being_dealloced_not_returned_by_alloc
        .type           $__internal_0_$__cuda_sm10x_tcgen05_guardrail_trap_col_being_dealloced_not_returned_by_alloc,@function
        .size           $__internal_0_$__cuda_sm10x_tcgen05_guardrail_trap_col_being_dealloced_not_returned_by_alloc,($__internal_1_$__cuda_sm10x_tcgen05_guardrail_trap_phase_invalid_during_alloc - $__internal_0_$__cuda_sm10x_tcgen05_guardrail_trap_col_being_dealloced_not_returned_by_alloc)
$__internal_0_$__cuda_sm10x_tcgen05_guardrail_trap_col_being_dealloced_not_returned_by_alloc:
[----:B------:R-:W-:Y:S05]  /*9f90*/  BPT.TRAP 0x1 ;  /* 0x000000040000795c */ /* 0x000fea0000300000 */
[----:B------:R-:W-:-:S04]  /*9fa0*/  HFMA2 R3, -RZ, RZ, 0, 0 ;  /* 0x00000000ff037431 */ /* 0x000fc800000001ff */
[----:B------:R-:W-:Y:S05]  /*9fb0*/  RET.REL.NODEC R2 `(_ZN7cutlass13device_kernelINS_4gemm6kernel13GemmUniversalIN4cute5tupleIJiiiiEEENS1_10collective13CollectiveMmaINS1_35MainloopSm100TmaUmmaWarpSpecializedILi24ELi2ELi4ENS5_IJNS4_1CILi1EEESB_SB_EEEEENS5_IJNSA_ILi128EEESE_NSA_ILi32EEEEEENS_12float_e4m3_tENS5_IJlSB_lEEENS_12float_e5m2_tESI_NS4_8TiledMMAINS4_8MMA_AtomIJNS4_10MMA_TraitsINS4_19SM100_MMA_F8F6F4_SSEJSH_SJ_fSE_SE_NS4_17integral_constantINS4_4UMMA5MajorELSQ_0EEESR_NSO_INSP_7ScaleInELSS_0EEEST_EEEEEENS4_6LayoutISC_NS5_IJNSA_ILi0EEESX_SX_EEEEENS5_IJNS4_10UnderscoreES10_S10_EEEEENS4_13SM90_TMA_LOADENS4_14ComposedLayoutINS4_7SwizzleILi1ELi4ELi3EEENS4_18smem_ptr_flag_bitsILi8EEENSW_INS5_IJNSA_ILi8EEESF_EEENS5_IJSF_SB_EEEEEEEvNS4_8identityES13_S1D_vS1E_EENS_8epilogue10collective18CollectiveEpilogueINS1G_23Sm100TmaWarpSpecializedILi2ELi2ELi64ELb0ELb0EEEJSG_NS5_IJNSW_ISE_SB_EENSW_INSA_ILi64EEESB_EEEEESH_SI_SH_SI_NS1G_6fusion15FusionCallbacksIS1K_NS1P_17LinearCombinationISH_fSH_fLNS_15FloatRoundStyleE2EEESG_S1O_JEEENS4_5SM1004TMEM4LOAD26SM100_TMEM_LOAD_32dp32b64xES13_NS14_INS15_ILi2ELi4ELi3EEES18_NSW_INS5_IJS19_S1M_EEENS5_IJS1M_SB_EEEEEEENS4_39AutoVectorizingCopyWithAssumedAlignmentILi128EEENS4_14SM90_TMA_STOREES23_S25_S25_EEEvvEEEEvNT_6ParamsE) ;  /* 0xffffff6002107950 */ /* 0x000fea0003c3ffff */
        .weak           $__internal_1_$__cuda_sm10x_tcgen05_guardrail_trap_phase_invalid_during_alloc
        .type           $__internal_1_$__cuda_sm10x_tcgen05_guardrail_trap_phase_invalid_during_alloc,@function
        .size           $__internal_1_$__cuda_sm10x_tcgen05_guardrail_trap_phase_invalid_during_alloc,($__internal_2_$__cuda_sm10x_tcgen05_guardrail_trap_unallocated_columns_being_dealloced - $__internal_1_$__cuda_sm10x_tcgen05_guardrail_trap_phase_invalid_during_alloc)
$__internal_1_$__cuda_sm10x_tcgen05_guardrail_trap_phase_invalid_during_alloc:
[----:B------:R-:W-:Y:S05]  /*9fc0*/  BPT.TRAP 0x1 ;  /* 0x000000040000795c */ /* 0x000fea0000300000 */
[----:B------:R-:W-:-:S04]  /*9fd0*/  MOV R3, 0x0 ;  /* 0x0000000000037802 */ /* 0x000fc80000000f00 */
[----:B------:R-:W-:Y:S05]  /*9fe0*/  RET.REL.NODEC R2 `(_ZN7cutlass13device_kernelINS_4gemm6kernel13GemmUniversalIN4cute5tupleIJiiiiEEENS1_10collective13CollectiveMmaINS1_35MainloopSm100TmaUmmaWarpSpecializedILi24ELi2ELi4ENS5_IJNS4_1CILi1EEESB_SB_EEEEENS5_IJNSA_ILi128EEESE_NSA_ILi32EEEEEENS_12float_e4m3_tENS5_IJlSB_lEEENS_12float_e5m2_tESI_NS4_8TiledMMAINS4_8MMA_AtomIJNS4_10MMA_TraitsINS4_19SM100_MMA_F8F6F4_SSEJSH_SJ_fSE_SE_NS4_17integral_constantINS4_4UMMA5MajorELSQ_0EEESR_NSO_INSP_7ScaleInELSS_0EEEST_EEEEEENS4_6LayoutISC_NS5_IJNSA_ILi0EEESX_SX_EEEEENS5_IJNS4_10UnderscoreES10_S10_EEEEENS4_13SM90_TMA_LOADENS4_14ComposedLayoutINS4_7SwizzleILi1ELi4ELi3EEENS4_18smem_ptr_flag_bitsILi8EEENSW_INS5_IJNSA_ILi8EEESF_EEENS5_IJSF_SB_EEEEEEEvNS4_8identityES13_S1D_vS1E_EENS_8epilogue10collective18CollectiveEpilogueINS1G_23Sm100TmaWarpSpecializedILi2ELi2ELi64ELb0ELb0EEEJSG_NS5_IJNSW_ISE_SB_EENSW_INSA_ILi64EEESB_EEEEESH_SI_SH_SI_NS1G_6fusion15FusionCallbacksIS1K_NS1P_17LinearCombinationISH_fSH_fLNS_15FloatRoundStyleE2EEESG_S1O_JEEENS4_5SM1004TMEM4LOAD26SM100_TMEM_LOAD_32dp32b64xES13_NS14_INS15_ILi2ELi4ELi3EEES18_NSW_INS5_IJS19_S1M_EEENS5_IJS1M_SB_EEEEEEENS4_39AutoVectorizingCopyWithAssumedAlignmentILi128EEENS4_14SM90_TMA_STOREES23_S25_S25_EEEvvEEEEvNT_6ParamsE) ;  /* 0xffffff6002047950 */ /* 0x000fea0003c3ffff */
        .weak           $__internal_2_$__cuda_sm10x_tcgen05_guardrail_trap_unallocated_columns_being_dealloced
        .type           $__internal_2_$__cuda_sm10x_tcgen05_guardrail_trap_unallocated_columns_being_dealloced,@function
        .size           $__internal_2_$__cuda_sm10x_tcgen05_guardrail_trap_unallocated_columns_being_dealloced,(.L_x_204 - $__internal_2_$__cuda_sm10x_tcgen05_guardrail_trap_unallocated_columns_being_dealloced)
$__internal_2_$__cuda_sm10x_tcgen05_guardrail_trap_unallocated_columns_being_dealloced:
[----:B------:R-:W-:Y:S05]  /*9ff0*/  BPT.TRAP 0x1 ;  /* 0x000000040000795c */ /* 0x000fea0000300000 */
[----:B------:R-:W-:-:S04]  /*a000*/  HFMA2 R3, -RZ, RZ, 0, 0 ;  /* 0x00000000ff037431 */ /* 0x000fc800000001ff */
[----:B------:R-:W-:Y:S05]  /*a010*/  RET.REL.NODEC R2 `(_ZN7cutlass13device_kernelINS_4gemm6kernel13GemmUniversalIN4cute5tupleIJiiiiEEENS1_10collective13CollectiveMmaINS1_35MainloopSm100TmaUmmaWarpSpecializedILi24ELi2ELi4ENS5_IJNS4_1CILi1EEESB_SB_EEEEENS5_IJNSA_ILi128EEESE_NSA_ILi32EEEEEENS_12float_e4m3_tENS5_IJlSB_lEEENS_12float_e5m2_tESI_NS4_8TiledMMAINS4_8MMA_AtomIJNS4_10MMA_TraitsINS4_19SM100_MMA_F8F6F4_SSEJSH_SJ_fSE_SE_NS4_17integral_constantINS4_4UMMA5MajorELSQ_0EEESR_NSO_INSP_7ScaleInELSS_0EEEST_EEEEEENS4_6LayoutISC_NS5_IJNSA_ILi0EEESX_SX_EEEEENS5_IJNS4_10UnderscoreES10_S10_EEEEENS4_13SM90_TMA_LOADENS4_14ComposedLayoutINS4_7SwizzleILi1ELi4ELi3EEENS4_18smem_ptr_flag_bitsILi8EEENSW_INS5_IJNSA_ILi8EEESF_EEENS5_IJSF_SB_EEEEEEEvNS4_8identityES13_S1D_vS1E_EENS_8epilogue10collective18CollectiveEpilogueINS1G_23Sm100TmaWarpSpecializedILi2ELi2ELi64ELb0ELb0EEEJSG_NS5_IJNSW_ISE_SB_EENSW_INSA_ILi64EEESB_EEEEESH_SI_SH_SI_NS1G_6fusion15FusionCallbacksIS1K_NS1P_17LinearCombinationISH_fSH_fLNS_15FloatRoundStyleE2EEESG_S1O_JEEENS4_5SM1004TMEM4LOAD26SM100_TMEM_LOAD_32dp32b64xES13_NS14_INS15_ILi2ELi4ELi3EEES18_NSW_INS5_IJS19_S1M_EEENS5_IJS1M_SB_EEEEEEENS4_39AutoVectorizingCopyWithAssumedAlignmentILi128EEENS4_14SM90_TMA_STOREES23_S25_S25_EEEvvEEEEvNT_6ParamsE) ;  /* 0xffffff5c02f87950 */ /* 0x000fea0003c3ffff */
.L_x_203:
[----:B------:R-:W-:-:S00]  /*a020*/  BRA `(.L_x_203) ;  /* 0xfffffffc00fc7947 */ /* 0x000fc0000383ffff */
[----:B------:R-:W-:-:S00]  /*a030*/  NOP ;  /* 0x0000000000007918 */ /* 0x000fc00000000000 */
        /* <DEDUP_REMOVED lines=12> */
.L_x_204:


//--------------------- .nv.global.init           --------------------------
	.section	.nv.global.init,"aw",@progbits
.nv.global.init:
	.type		$str$27,@object
	.size		$str$27,($str$28 - $str$27)
$str$27:
        /*0000*/ 	.byte	0x28, 0x61, 0x64, 0x64, 0x72, 0x65, 0x73, 0x73, 0x20, 0x26, 0x20, 0x6d, 0x61, 0x73, 0x6b, 0x29
        /*0010*/ 	.byte	0x20, 0x3d, 0x3d, 0x20, 0x30, 0x00
	.type		$str$28,@object
	.size		$str$28,($str$26 - $str$28)
$str$28:
        /*0016*/ 	.byte	0x2f, 0x74, 0x6d, 0x70, 0x2f, 0x63, 0x75, 0x74, 0x6c, 0x61, 0x73, 0x73, 0x5f, 0x73, 0x77, 0x65
        /*0026*/ 	.byte	0x65, 0x70, 0x5f, 0x73, 0x72, 0x63, 0x2f, 0x69, 0x6e, 0x63, 0x6c, 0x75, 0x64, 0x65, 0x2f, 0x63
        /*0036*/ 	.byte	0x75, 0x74, 0x65, 0x2f, 0x70, 0x6f, 0x69, 0x6e, 0x74, 0x65, 0x72, 0x5f, 0x66, 0x6c, 0x61, 0x67
        /*0046*/ 	.byte	0x67, 0x65, 0x64, 0x2e, 0x68, 0x70, 0x70, 0x00
	.type		$str$26,@object
	.size		$str$26,($str$25 - $str$26)
$str$26:
        /*004e*/ 	.byte	0x2f, 0x74, 0x6d, 0x70, 0x2f, 0x63, 0x75, 0x74, 0x6c, 0x61, 0x73, 0x73, 0x5f, 0x73, 0x77, 0x65
        /*005e*/ 	.byte	0x65, 0x70, 0x5f, 0x73, 0x72, 0x63, 0x2f, 0x69, 0x6e, 0x63, 0x6c, 0x75, 0x64, 0x65, 0x2f, 0x63
        /*006e*/ 	.byte	0x75, 0x74, 0x65, 0x2f, 0x61, 0x74, 0x6f, 0x6d, 0x2f, 0x63, 0x6f, 0x70, 0x79, 0x5f, 0x74, 0x72
        /*007e*/ 	.byte	0x61, 0x69, 0x74, 0x73, 0x5f, 0x73, 0x6d, 0x31, 0x30, 0x30, 0x2e, 0x68, 0x70, 0x70, 0x00
	.type		$str$25,@object
	.size		$str$25,(__unnamed_1 - $str$25)
$str$25:
        /*008d*/ 	.byte	0x28, 0x28, 0x75, 0x69, 0x6e, 0x74, 0x33, 0x32, 0x5f, 0x74, 0x28, 0x74, 0x68, 0x72, 0x65, 0x61
        /*009d*/ 	.byte	0x64, 0x49, 0x64, 0x78, 0x2e, 0x78, 0x29, 0x20, 0x2f, 0x20, 0x33, 0x32, 0x29, 0x20, 0x25, 0x20
        /*00ad*/ 	.byte	0x34, 0x29, 0x20, 0x3d, 0x3d, 0x20, 0x28, 0x28, 0x28, 0x74, 0x6d, 0x65, 0x6d, 0x5f, 0x61, 0x64
        /*00bd*/ 	.byte	0x64, 0x72, 0x20, 0x3e, 0x3e, 0x20, 0x31, 0x36, 0x29, 0x20, 0x2f, 0x20, 0x33, 0x32, 0x29, 0x20
        /*00cd*/ 	.byte	0x25, 0x20, 0x34, 0x29, 0x00
	.type		__unnamed_1,@object
	.size		__unnamed_1,(__unnamed_2 - __unnamed_1)
__unnamed_1:
        /*00d2*/ 	.byte	0x61, 0x75, 0x74, 0x6f, 0x20, 0x63, 0x75, 0x74, 0x65, 0x3a, 0x3a, 0x61, 0x73, 0x5f, 0x70, 0x6f
        /* <DEDUP_REMOVED lines=24> */
        /*0262*/ 	.byte	0x43, 0x3c, 0x38, 0x31, 0x39, 0x32, 0x3e, 0x3e, 0x3e, 0x3e, 0x5d, 0x00
	.type		__unnamed_2,@object
	.size		__unnamed_2,(.L_2 - __unnamed_2)
__unnamed_2:
        /* <DEDUP_REMOVED lines=42> */
        /*050e*/ 	.byte	0x3e, 0x3e, 0x3e, 0x3e, 0x5d, 0x00
.L_2:


//--------------------- .nv.shared._ZN7cutlass13device_kernelINS_4gemm6kernel13GemmUniversalIN4cute5tupleIJiiiiEEENS1_10collective13CollectiveMmaINS1_35MainloopSm100TmaUmmaWarpSpecializedILi24ELi2ELi4ENS5_IJNS4_1CILi1EEESB_SB_EEEEENS5_IJNSA_ILi128EEESE_NSA_ILi32EEEEEENS_12float_e4m3_tENS5_IJlSB_lEEENS_12float_e5m2_tESI_NS4_8TiledMMAINS4_8MMA_AtomIJNS4_10MMA_TraitsINS4_19SM100_MMA_F8F6F4_SSEJSH_SJ_fSE_SE_NS4_17integral_constantINS4_4UMMA5MajorELSQ_0EEESR_NSO_INSP_7ScaleInELSS_0EEEST_EEEEEENS4_6LayoutISC_NS5_IJNSA_ILi0EEESX_SX_EEEEENS5_IJNS4_10UnderscoreES10_S10_EEEEENS4_13SM90_TMA_LOADENS4_14ComposedLayoutINS4_7SwizzleILi1ELi4ELi3EEENS4_18smem_ptr_flag_bitsILi8EEENSW_INS5_IJNSA_ILi8EEESF_EEENS5_IJSF_SB_EEEEEEEvNS4_8identityES13_S1D_vS1E_EENS_8epilogue10collective18CollectiveEpilogueINS1G_23Sm100TmaWarpSpecializedILi2ELi2ELi64ELb0ELb0EEEJSG_NS5_IJNSW_ISE_SB_EENSW_INSA_ILi64EEESB_EEEEESH_SI_SH_SI_NS1G_6fusion15FusionCallbacksIS1K_NS1P_17LinearCombinationISH_fSH_fLNS_15FloatRoundStyleE2EEESG_S1O_JEEENS4_5SM1004TMEM4LOAD26SM100_TMEM_LOAD_32dp32b64xES13_NS14_INS15_ILi2ELi4ELi3EEES18_NSW_INS5_IJS19_S1M_EEENS5_IJS1M_SB_EEEEEEENS4_39AutoVectorizingCopyWithAssumedAlignmentILi128EEENS4_14SM90_TMA_STOREES23_S25_S25_EEEvvEEEEvNT_6ParamsE --------------------------
	.section	.nv.shared._ZN7cutlass13device_kernelINS_4gemm6kernel13GemmUniversalIN4cute5tupleIJiiiiEEENS1_10collective13CollectiveMmaINS1_35MainloopSm100TmaUmmaWarpSpecializedILi24ELi2ELi4ENS5_IJNS4_1CILi1EEESB_SB_EEEEENS5_IJNSA_ILi128EEESE_NSA_ILi32EEEEEENS_12float_e4m3_tENS5_IJlSB_lEEENS_12float_e5m2_tESI_NS4_8TiledMMAINS4_8MMA_AtomIJNS4_10MMA_TraitsINS4_19SM100_MMA_F8F6F4_SSEJSH_SJ_fSE_SE_NS4_17integral_constantINS4_4UMMA5MajorELSQ_0EEESR_NSO_INSP_7ScaleInELSS_0EEEST_EEEEEENS4_6LayoutISC_NS5_IJNSA_ILi0EEESX_SX_EEEEENS5_IJNS4_10UnderscoreES10_S10_EEEEENS4_13SM90_TMA_LOADENS4_14ComposedLayoutINS4_7SwizzleILi1ELi4ELi3EEENS4_18smem_ptr_flag_bitsILi8EEENSW_INS5_IJNSA_ILi8EEESF_EEENS5_IJSF_SB_EEEEEEEvNS4_8identityES13_S1D_vS1E_EENS_8epilogue10collective18CollectiveEpilogueINS1G_23Sm100TmaWarpSpecializedILi2ELi2ELi64ELb0ELb0EEEJSG_NS5_IJNSW_ISE_SB_EENSW_INSA_ILi64EEESB_EEEEESH_SI_SH_SI_NS1G_6fusion15FusionCallbacksIS1K_NS1P_17LinearCombinationISH_fSH_fLNS_15FloatRoundStyleE2EEESG_S1O_JEEENS4_5SM1004TMEM4LOAD26SM100_TMEM_LOAD_32dp32b64xES13_NS14_INS15_ILi2ELi4ELi3EEES18_NSW_INS5_IJS19_S1M_EEENS5_IJS1M_SB_EEEEEEENS4_39AutoVectorizingCopyWithAssumedAlignmentILi128EEENS4_14SM90_TMA_STOREES23_S25_S25_EEEvvEEEEvNT_6ParamsE,"aw",@nobits
	.sectionflags	@""
	.align	16
	.zero		1024


//--------------------- .nv.shared.reserved.0     --------------------------
	.section	.nv.shared.reserved.0,"aw",@nobits
	.weak		__nv_reservedSMEM_offset_0_alias
	.size		__nv_reservedSMEM_offset_0_alias, 0, 64
	.other		__nv_reservedSMEM_offset_0_alias,@"STO_CUDA_RESERVED_SHARED STV_DEFAULT"
__nv_reservedSMEM_offset_0_alias:
	.zero		0
.nv.shared.reserved.0:
	.zero		64
	.weak		__nv_reservedSMEM_tcgen05_partition
	.type		__nv_reservedSMEM_tcgen05_partition,@object
	.size		__nv_reservedSMEM_tcgen05_partition,(.L_0 - __nv_reservedSMEM_tcgen05_partition)
__nv_reservedSMEM_tcgen05_partition:
	.zero		32
.L_0:


//--------------------- .nv.global                --------------------------
	.section	.nv.global,"aw",@nobits
.nv.global:
	.type		_ZN40_INTERNAL_f79afc8d_4_k_cu_c1c6cdb6_378494cute1_E,@object
	.size		_ZN40_INTERNAL_f79afc8d_4_k_cu_c1c6cdb6_378494cute1_E,(_ZN40_INTERNAL_f79afc8d_4_k_cu_c1c6cdb6_378494cuda3std3__45__cpo6cbeginE - _ZN40_INTERNAL_f79afc8d_4_k_cu_c1c6cdb6_378494cute1_E)
_ZN40_INTERNAL_f79afc8d_4_k_cu_c1c6cdb6_378494cute1_E:
	.zero		1
	.type		_ZN40_INTERNAL_f79afc8d_4_k_cu_c1c6cdb6_378494cuda3std3__45__cpo6cbeginE,@object
	.size		_ZN40_INTERNAL_f79afc8d_4_k_cu_c1c6cdb6_378494cuda3std3__45__cpo6cbeginE,(_ZN40_INTERNAL_f79afc8d_4_k_cu_c1c6cdb6_378494cuda3std3__48in_placeE - _ZN40_INTERNAL_f79afc8d_4_k_cu_c1c6cdb6_378494cuda3std3__45__cpo6cbeginE)
_ZN40_INTERNAL_f79afc8d_4_k_cu_c1c6cdb6_378494cuda3std3__45__cpo6cbeginE:
	.zero		1
	.type		_ZN40_INTERNAL_f79afc8d_4_k_cu_c1c6cdb6_378494cuda3std3__48in_placeE,@object
	.size		_ZN40_INTERNAL_f79afc8d_4_k_cu_c1c6cdb6_378494cuda3std3__48in_placeE,(_ZN40_INTERNAL_f79afc8d_4_k_cu_c1c6cdb6_378494cuda3std6ranges3__45__cpo9iter_moveE - _ZN40_INTERNAL_f79afc8d_4_k_cu_c1c6cdb6_378494cuda3std3__48in_placeE)
_ZN40_INTERNAL_f79afc8d_4_k_cu_c1c6cdb6_378494cuda3std3__48in_placeE:
	.zero		1
	.type		_ZN40_INTERNAL_f79afc8d_4_k_cu_c1c6cdb6_378494cuda3std6ranges3__45__cpo9iter_moveE,@object
	.size		_ZN40_INTERNAL_f79afc8d_4_k_cu_c1c6cdb6_378494cuda3std6ranges3__45__cpo9iter_moveE,(_ZN40_INTERNAL_f79afc8d_4_k_cu_c1c6cdb6_378494cuda3std3__45__cpo5beginE - _ZN40_INTERNAL_f79afc8d_4_k_cu_c1c6cdb6_378494cuda3std6ranges3__45__cpo9iter_moveE)
_ZN40_INTERNAL_f79afc8d_4_k_cu_c1c6cdb6_378494cuda3std6ranges3__45__cpo9iter_moveE:
	.zero		1
	.type		_ZN40_INTERNAL_f79afc8d_4_k_cu_c1c6cdb6_378494cuda3std3__45__cpo5beginE,@object
	.size		_ZN40_INTERNAL_f79afc8d_4_k_cu_c1c6cdb6_378494cuda3std3__45__cpo5beginE,(_ZN40_INTERNAL_f79afc8d_4_k_cu_c1c6cdb6_378494cuda3std3__442_GLOBAL__N__f79afc8d_4_k_cu_c1c6cdb6_378496ignoreE - _ZN40_INTERNAL_f79afc8d_4_k_cu_c1c6cdb6_378494cuda3std3__45__cpo5beginE)
_ZN40_INTERNAL_f79afc8d_4_k_cu_c1c6cdb6_378494cuda3std3__45__cpo5beginE:
	.zero		1
	.type		_ZN40_INTERNAL_f79afc8d_4_k_cu_c1c6cdb6_378494cuda3std3__442_GLOBAL__N__f79afc8d_4_k_cu_c1c6cdb6_378496ignoreE,@object
	.size		_ZN40_INTERNAL_f79afc8d_4_k_cu_c1c6cdb6_378494cuda3std3__442_GLOBAL__N__f79afc8d_4_k_cu_c1c6cdb6_378496ignoreE,(_ZN40_INTERNAL_f79afc8d_4_k_cu_c1c6cdb6_378494cute7productE - _ZN40_INTERNAL_f79afc8d_4_k_cu_c1c6cdb6_378494cuda3std3__442_GLOBAL__N__f79afc8d_4_k_cu_c1c6cdb6_378496ignoreE)
_ZN40_INTERNAL_f79afc8d_4_k_cu_c1c6cdb6_378494cuda3std3__442_GLOBAL__N__f79afc8d_4_k_cu_c1c6cdb6_378496ignoreE:
	.zero		1
	.type		_ZN40_INTERNAL_f79afc8d_4_k_cu_c1c6cdb6_378494cute7productE,@object
	.size		_ZN40_INTERNAL_f79afc8d_4_k_cu_c1c6cdb6_378494cute7productE,(_ZN40_INTERNAL_f79afc8d_4_k_cu_c1c6cdb6_378494cuda3std3__45__cpo3endE - _ZN40_INTERNAL_f79afc8d_4_k_cu_c1c6cdb6_378494cute7productE)
_ZN40_INTERNAL_f79afc8d_4_k_cu_c1c6cdb6_378494cute7productE:
	.zero		1
	.type		_ZN40_INTERNAL_f79afc8d_4_k_cu_c1c6cdb6_378494cuda3std3__45__cpo3endE,@object
	.size		_ZN40_INTERNAL_f79afc8d_4_k_cu_c1c6cdb6_378494cuda3std3__45__cpo3endE,(_ZN40_INTERNAL_f79afc8d_4_k_cu_c1c6cdb6_378494cuda3std3__419piecewise_constructE - _ZN40_INTERNAL_f79afc8d_4_k_cu_c1c6cdb6_378494cuda3std3__45__cpo3endE)
_ZN40_INTERNAL_f79afc8d_4_k_cu_c1c6cdb6_378494cuda3std3__45__cpo3endE:
	.zero		1
	.type		_ZN40_INTERNAL_f79afc8d_4_k_cu_c1c6cdb6_378494cuda3std3__419piecewise_constructE,@object
	.size		_ZN40_INTERNAL_f79afc8d_4_k_cu_c1c6cdb6_378494cuda3std3__419piecewise_constructE,(_ZN40_INTERNAL_f79afc8d_4_k_cu_c1c6cdb6_378494cuda3std3__45__cpo4cendE - _ZN40_INTERNAL_f79afc8d_4_k_cu_c1c6cdb6_378494cuda3std3__419piecewise_constructE)
_ZN40_INTERNAL_f79afc8d_4_k_cu_c1c6cdb6_378494cuda3std3__419piecewise_constructE:
	.zero		1
	.type		_ZN40_INTERNAL_f79afc8d_4_k_cu_c1c6cdb6_378494cuda3std3__45__cpo4cendE,@object
	.size		_ZN40_INTERNAL_f79afc8d_4_k_cu_c1c6cdb6_378494cuda3std3__45__cpo4cendE,(_ZN40_INTERNAL_f79afc8d_4_k_cu_c1c6cdb6_378494cuda3std6ranges3__45__cpo4swapE - _ZN40_INTERNAL_f79afc8d_4_k_cu_c1c6cdb6_378494cuda3std3__45__cpo4cendE)
_ZN40_INTERNAL_f79afc8d_4_k_cu_c1c6cdb6_378494cuda3std3__45__cpo4cendE:
	.zero		1
	.type		_ZN40_INTERNAL_f79afc8d_4_k_cu_c1c6cdb6_378494cuda3std6ranges3__45__cpo4swapE,@object
	.size		_ZN40_INTERNAL_f79afc8d_4_k_cu_c1c6cdb6_378494cuda3std6ranges3__45__cpo4swapE,(.L_10 - _ZN40_INTERNAL_f79afc8d_4_k_cu_c1c6cdb6_378494cuda3std6ranges3__45__cpo4swapE)
_ZN40_INTERNAL_f79afc8d_4_k_cu_c1c6cdb6_378494cuda3std6ranges3__45__cpo4swapE:
	.zero		1
.L_10:


//--------------------- .nv.constant0._ZN7cutlass13device_kernelINS_4gemm6kernel13GemmUniversalIN4cute5tupleIJiiiiEEENS1_10collective13CollectiveMmaINS1_35MainloopSm100TmaUmmaWarpSpecializedILi24ELi2ELi4ENS5_IJNS4_1CILi1EEESB_SB_EEEEENS5_IJNSA_ILi128EEESE_NSA_ILi32EEEEEENS_12float_e4m3_tENS5_IJlSB_lEEENS_12float_e5m2_tESI_NS4_8TiledMMAINS4_8MMA_AtomIJNS4_10MMA_TraitsINS4_19SM100_MMA_F8F6F4_SSEJSH_SJ_fSE_SE_NS4_17integral_constantINS4_4UMMA5MajorELSQ_0EEESR_NSO_INSP_7ScaleInELSS_0EEEST_EEEEEENS4_6LayoutISC_NS5_IJNSA_ILi0EEESX_SX_EEEEENS5_IJNS4_10UnderscoreES10_S10_EEEEENS4_13SM90_TMA_LOADENS4_14ComposedLayoutINS4_7SwizzleILi1ELi4ELi3EEENS4_18smem_ptr_flag_bitsILi8EEENSW_INS5_IJNSA_ILi8EEESF_EEENS5_IJSF_SB_EEEEEEEvNS4_8identityES13_S1D_vS1E_EENS_8epilogue10collective18CollectiveEpilogueINS1G_23Sm100TmaWarpSpecializedILi2ELi2ELi64ELb0ELb0EEEJSG_NS5_IJNSW_ISE_SB_EENSW_INSA_ILi64EEESB_EEEEESH_SI_SH_SI_NS1G_6fusion15FusionCallbacksIS1K_NS1P_17LinearCombinationISH_fSH_fLNS_15FloatRoundStyleE2EEESG_S1O_JEEENS4_5SM1004TMEM4LOAD26SM100_TMEM_LOAD_32dp32b64xES13_NS14_INS15_ILi2ELi4ELi3EEES18_NSW_INS5_IJS19_S1M_EEENS5_IJS1M_SB_EEEEEEENS4_39AutoVectorizingCopyWithAssumedAlignmentILi128EEENS4_14SM90_TMA_STOREES23_S25_S25_EEEvvEEEEvNT_6ParamsE --------------------------
	.section	.nv.constant0._ZN7cutlass13device_kernelINS_4gemm6kernel13GemmUniversalIN4cute5tupleIJiiiiEEENS1_10collective13CollectiveMmaINS1_35MainloopSm100TmaUmmaWarpSpecializedILi24ELi2ELi4ENS5_IJNS4_1CILi1EEESB_SB_EEEEENS5_IJNSA_ILi128EEESE_NSA_ILi32EEEEEENS_12float_e4m3_tENS5_IJlSB_lEEENS_12float_e5m2_tESI_NS4_8TiledMMAINS4_8MMA_AtomIJNS4_10MMA_TraitsINS4_19SM100_MMA_F8F6F4_SSEJSH_SJ_fSE_SE_NS4_17integral_constantINS4_4UMMA5MajorELSQ_0EEESR_NSO_INSP_7ScaleInELSS_0EEEST_EEEEEENS4_6LayoutISC_NS5_IJNSA_ILi0EEESX_SX_EEEEENS5_IJNS4_10UnderscoreES10_S10_EEEEENS4_13SM90_TMA_LOADENS4_14ComposedLayoutINS4_7SwizzleILi1ELi4ELi3EEENS4_18smem_ptr_flag_bitsILi8EEENSW_INS5_IJNSA_ILi8EEESF_EEENS5_IJSF_SB_EEEEEEEvNS4_8identityES13_S1D_vS1E_EENS_8epilogue10collective18CollectiveEpilogueINS1G_23Sm100TmaWarpSpecializedILi2ELi2ELi64ELb0ELb0EEEJSG_NS5_IJNSW_ISE_SB_EENSW_INSA_ILi64EEESB_EEEEESH_SI_SH_SI_NS1G_6fusion15FusionCallbacksIS1K_NS1P_17LinearCombinationISH_fSH_fLNS_15FloatRoundStyleE2EEESG_S1O_JEEENS4_5SM1004TMEM4LOAD26SM100_TMEM_LOAD_32dp32b64xES13_NS14_INS15_ILi2ELi4ELi3EEES18_NSW_INS5_IJS19_S1M_EEENS5_IJS1M_SB_EEEEEEENS4_39AutoVectorizingCopyWithAssumedAlignmentILi128EEENS4_14SM90_TMA_STOREES23_S25_S25_EEEvvEEEEvNT_6ParamsE,"a",@progbits
	.sectionflags	@""
	.align	4
.nv.constant0._ZN7cutlass13device_kernelINS_4gemm6kernel13GemmUniversalIN4cute5tupleIJiiiiEEENS1_10collective13CollectiveMmaINS1_35MainloopSm100TmaUmmaWarpSpecializedILi24ELi2ELi4ENS5_IJNS4_1CILi1EEESB_SB_EEEEENS5_IJNSA_ILi128EEESE_NSA_ILi32EEEEEENS_12float_e4m3_tENS5_IJlSB_lEEENS_12float_e5m2_tESI_NS4_8TiledMMAINS4_8MMA_AtomIJNS4_10MMA_TraitsINS4_19SM100_MMA_F8F6F4_SSEJSH_SJ_fSE_SE_NS4_17integral_constantINS4_4UMMA5MajorELSQ_0EEESR_NSO_INSP_7ScaleInELSS_0EEEST_EEEEEENS4_6LayoutISC_NS5_IJNSA_ILi0EEESX_SX_EEEEENS5_IJNS4_10UnderscoreES10_S10_EEEEENS4_13SM90_TMA_LOADENS4_14ComposedLayoutINS4_7SwizzleILi1ELi4ELi3EEENS4_18smem_ptr_flag_bitsILi8EEENSW_INS5_IJNSA_ILi8EEESF_EEENS5_IJSF_SB_EEEEEEEvNS4_8identityES13_S1D_vS1E_EENS_8epilogue10collective18CollectiveEpilogueINS1G_23Sm100TmaWarpSpecializedILi2ELi2ELi64ELb0ELb0EEEJSG_NS5_IJNSW_ISE_SB_EENSW_INSA_ILi64EEESB_EEEEESH_SI_SH_SI_NS1G_6fusion15FusionCallbacksIS1K_NS1P_17LinearCombinationISH_fSH_fLNS_15FloatRoundStyleE2EEESG_S1O_JEEENS4_5SM1004TMEM4LOAD26SM100_TMEM_LOAD_32dp32b64xES13_NS14_INS15_ILi2ELi4ELi3EEES18_NSW_INS5_IJS19_S1M_EEENS5_IJS1M_SB_EEEEEEENS4_39AutoVectorizingCopyWithAssumedAlignmentILi128EEENS4_14SM90_TMA_STOREES23_S25_S25_EEEvvEEEEvNT_6ParamsE:
	.zero		2944


//--------------------- SYMBOLS --------------------------

	.type		.nv.reservedSmem.offset0,@object
	.size		.nv.reservedSmem.offset0,0x4
	.type		.nv.reservedSmem.cap,@object
	.size		.nv.reservedSmem.cap,0x4
	.type		__assertfail,@function
